// auto-generated by cutlass_sweep.gemm — config: {"arch": "sm_90", "cluster_m": 2, "cluster_n": 1, "dtype": "bf16", "stages": 4, "tile_k": 32, "tile_m": 64, "tile_n": 128}
#include "cutlass/cutlass.h"
#include "cutlass/gemm/collective/collective_builder.hpp"
#include "cutlass/gemm/device/gemm_universal_adapter.h"
#include "cutlass/gemm/kernel/gemm_universal.hpp"
#include "cutlass/epilogue/collective/collective_builder.hpp"

using ElemA = cutlass::bfloat16_t;
using ElemB = cutlass::bfloat16_t;
using ElemCD = cutlass::bfloat16_t;
using Acc  = float;
using TileShape    = cute::Shape<cute::_64, cute::_128, cute::_32>;
using ClusterShape = cute::Shape<cute::_2, cute::_1, cute::_1>;

using CollectiveEpilogue = typename cutlass::epilogue::collective::CollectiveBuilder<
    cutlass::arch::Sm90, cutlass::arch::OpClassTensorOp,
    TileShape, ClusterShape,
    cutlass::epilogue::collective::EpilogueTileAuto,
    Acc, Acc,
    ElemCD, cutlass::layout::RowMajor, 128 / cutlass::sizeof_bits<ElemCD>::value,
    ElemCD, cutlass::layout::RowMajor, 128 / cutlass::sizeof_bits<ElemCD>::value,
    cutlass::epilogue::collective::EpilogueScheduleAuto
  >::CollectiveOp;

using CollectiveMainloop = typename cutlass::gemm::collective::CollectiveBuilder<
    cutlass::arch::Sm90, cutlass::arch::OpClassTensorOp,
    ElemA, cutlass::layout::RowMajor, 128 / cutlass::sizeof_bits<ElemA>::value,
    ElemB, cutlass::layout::ColumnMajor, 128 / cutlass::sizeof_bits<ElemB>::value,
    Acc,
    TileShape, ClusterShape,
    cutlass::gemm::collective::StageCount<4>,
    cutlass::gemm::collective::KernelScheduleAuto
  >::CollectiveOp;

using GemmKernel = cutlass::gemm::kernel::GemmUniversal<
    cute::Shape<int,int,int,int>,
    CollectiveMainloop,
    CollectiveEpilogue
>;
using Gemm = cutlass::gemm::device::GemmUniversalAdapter<GemmKernel>;

// Force the device kernel symbol into the cubin without needing a host main.
auto* _anchor = &cutlass::device_kernel<GemmKernel>;


// ===== COMPILED SASS (sm_90a) =====

	.target	sm_90a

	.elftype	@"ET_EXEC"


//--------------------- .note.nv.tkinfo           --------------------------
	.section	.note.nv.tkinfo,"",@"SHT_NOTE"
	.sectionflags	@"SHF_NOTE_NV_TKINFO"
	.tkinfo
        /*0018*/ 	.word	0x00000002
        /*0030*/ 	.string	""
        /*0030*/ 	.string	"ptxas"
        /*0030*/ 	.string	"Cuda compilation tools, release 13.0, V13.0.88"
        /*0030*/ 	.string	"Build cuda_13.0.r13.0/compiler.36424714_0"
        /*0030*/ 	.string	"-arch sm_90a -m 64 "



//--------------------- .note.nv.cuinfo           --------------------------
	.section	.note.nv.cuinfo,"",@"SHT_NOTE"
	.sectionflags	@"SHF_NOTE_NV_CUINFO"
        /*0018*/ 	.short	0x0002
        /*001a*/ 	.short	0x005a
        /*001c*/ 	.short	0x0082
	.zero		2


//--------------------- .nv.info                  --------------------------
	.section	.nv.info,"",@"SHT_CUDA_INFO"
	.align	4


	//----- nvinfo : EIATTR_REGCOUNT
	.align		4
        /*0000*/ 	.byte	0x04, 0x2f
        /*0002*/ 	.short	(.L_15 - .L_14)
	.align		4
.L_14:
        /*0004*/ 	.word	index@(_ZN7cutlass13device_kernelINS_4gemm6kernel13GemmUniversalIN4cute5tupleIJiiiiEEENS1_10collective13CollectiveMmaINS1_34MainloopSm90TmaGmmaWarpSpecializedILi4ENS5_IJNS4_1CILi2EEENSA_ILi1EEESC_EEENS1_32KernelTmaWarpSpecializedPingpongEEENS5_IJNSA_ILi64EEENSA_ILi128EEENSA_ILi32EEEEEENS_10bfloat16_tENS5_IJlSC_lEEESK_SL_NS4_8TiledMMAINS4_8MMA_AtomIJNS4_4SM904GMMA28MMA_64x128x16_F32BF16BF16_SSILNSP_5MajorE0ELSR_0ELNSP_7ScaleInE1ELSS_1EEEEEENS4_6LayoutINS5_IJSC_SC_SC_EEENS5_IJNSA_ILi0EEESX_SX_EEEEENS5_IJNS4_10UnderscoreES10_S10_EEEEENS4_13SM90_TMA_LOADENS4_14ComposedLayoutINS4_7SwizzleILi2ELi4ELi3EEENS4_18smem_ptr_flag_bitsILi16EEENSV_INS5_IJNSA_ILi8EEESI_EEENS5_IJSI_SC_EEEEEEEvNS4_8identityENS4_23SM90_TMA_LOAD_MULTICASTES1D_vS1E_EENS_8epilogue10collective6detail29Sm90TmaWarpSpecializedAdapterINS1I_15DefaultEpilogueISK_SL_SL_NS1H_6thread17LinearCombinationISK_Li1EffLNS1M_9ScaleType4KindE0ELNS_15FloatRoundStyleE2ESK_EENS1_15EpilogueDefaultEEEEEvvEEEEvNT_6ParamsE)
        /*0008*/ 	.word	0x000000a8


	//----- nvinfo : EIATTR_FRAME_SIZE
	.align		4
.L_15:
        /*000c*/ 	.byte	0x04, 0x11
        /*000e*/ 	.short	(.L_17 - .L_16)
	.align		4
.L_16:
        /*0010*/ 	.word	index@(_ZN7cutlass13device_kernelINS_4gemm6kernel13GemmUniversalIN4cute5tupleIJiiiiEEENS1_10collective13CollectiveMmaINS1_34MainloopSm90TmaGmmaWarpSpecializedILi4ENS5_IJNS4_1CILi2EEENSA_ILi1EEESC_EEENS1_32KernelTmaWarpSpecializedPingpongEEENS5_IJNSA_ILi64EEENSA_ILi128EEENSA_ILi32EEEEEENS_10bfloat16_tENS5_IJlSC_lEEESK_SL_NS4_8TiledMMAINS4_8MMA_AtomIJNS4_4SM904GMMA28MMA_64x128x16_F32BF16BF16_SSILNSP_5MajorE0ELSR_0ELNSP_7ScaleInE1ELSS_1EEEEEENS4_6LayoutINS5_IJSC_SC_SC_EEENS5_IJNSA_ILi0EEESX_SX_EEEEENS5_IJNS4_10UnderscoreES10_S10_EEEEENS4_13SM90_TMA_LOADENS4_14ComposedLayoutINS4_7SwizzleILi2ELi4ELi3EEENS4_18smem_ptr_flag_bitsILi16EEENSV_INS5_IJNSA_ILi8EEESI_EEENS5_IJSI_SC_EEEEEEEvNS4_8identityENS4_23SM90_TMA_LOAD_MULTICASTES1D_vS1E_EENS_8epilogue10collective6detail29Sm90TmaWarpSpecializedAdapterINS1I_15DefaultEpilogueISK_SL_SL_NS1H_6thread17LinearCombinationISK_Li1EffLNS1M_9ScaleType4KindE0ELNS_15FloatRoundStyleE2ESK_EENS1_15EpilogueDefaultEEEEEvvEEEEvNT_6ParamsE)
        /*0014*/ 	.word	0x00000000


	//----- nvinfo : EIATTR_MIN_STACK_SIZE
	.align		4
.L_17:
        /*0018*/ 	.byte	0x04, 0x12
        /*001a*/ 	.short	(.L_19 - .L_18)
	.align		4
.L_18:
        /*001c*/ 	.word	index@(_ZN7cutlass13device_kernelINS_4gemm6kernel13GemmUniversalIN4cute5tupleIJiiiiEEENS1_10collective13CollectiveMmaINS1_34MainloopSm90TmaGmmaWarpSpecializedILi4ENS5_IJNS4_1CILi2EEENSA_ILi1EEESC_EEENS1_32KernelTmaWarpSpecializedPingpongEEENS5_IJNSA_ILi64EEENSA_ILi128EEENSA_ILi32EEEEEENS_10bfloat16_tENS5_IJlSC_lEEESK_SL_NS4_8TiledMMAINS4_8MMA_AtomIJNS4_4SM904GMMA28MMA_64x128x16_F32BF16BF16_SSILNSP_5MajorE0ELSR_0ELNSP_7ScaleInE1ELSS_1EEEEEENS4_6LayoutINS5_IJSC_SC_SC_EEENS5_IJNSA_ILi0EEESX_SX_EEEEENS5_IJNS4_10UnderscoreES10_S10_EEEEENS4_13SM90_TMA_LOADENS4_14ComposedLayoutINS4_7SwizzleILi2ELi4ELi3EEENS4_18smem_ptr_flag_bitsILi16EEENSV_INS5_IJNSA_ILi8EEESI_EEENS5_IJSI_SC_EEEEEEEvNS4_8identityENS4_23SM90_TMA_LOAD_MULTICASTES1D_vS1E_EENS_8epilogue10collective6detail29Sm90TmaWarpSpecializedAdapterINS1I_15DefaultEpilogueISK_SL_SL_NS1H_6thread17LinearCombinationISK_Li1EffLNS1M_9ScaleType4KindE0ELNS_15FloatRoundStyleE2ESK_EENS1_15EpilogueDefaultEEEEEvvEEEEvNT_6ParamsE)
        /*0020*/ 	.word	0x00000000
.L_19:


//--------------------- .nv.compat                --------------------------
	.section	.nv.compat,"",@"SHT_CUDA_COMPAT_INFO"
	.align	4
        /*0000*/ 	.byte	0x02, 0x09, 0x01, 0x00, 0x02, 0x02, 0x04, 0x00, 0x02, 0x05, 0x05, 0x00, 0x03, 0x07, 0x01, 0x01
        /*0010*/ 	.byte	0x02, 0x03, 0x01, 0x00, 0x02, 0x06, 0x01, 0x00, 0x04, 0x0b, 0x08, 0x00, 0x00, 0x00, 0x00, 0x00
        /*0020*/ 	.byte	0x00, 0x00, 0x00, 0x00


//--------------------- .nv.info._ZN7cutlass13device_kernelINS_4gemm6kernel13GemmUniversalIN4cute5tupleIJiiiiEEENS1_10collective13CollectiveMmaINS1_34MainloopSm90TmaGmmaWarpSpecializedILi4ENS5_IJNS4_1CILi2EEENSA_ILi1EEESC_EEENS1_32KernelTmaWarpSpecializedPingpongEEENS5_IJNSA_ILi64EEENSA_ILi128EEENSA_ILi32EEEEEENS_10bfloat16_tENS5_IJlSC_lEEESK_SL_NS4_8TiledMMAINS4_8MMA_AtomIJNS4_4SM904GMMA28MMA_64x128x16_F32BF16BF16_SSILNSP_5MajorE0ELSR_0ELNSP_7ScaleInE1ELSS_1EEEEEENS4_6LayoutINS5_IJSC_SC_SC_EEENS5_IJNSA_ILi0EEESX_SX_EEEEENS5_IJNS4_10UnderscoreES10_S10_EEEEENS4_13SM90_TMA_LOADENS4_14ComposedLayoutINS4_7SwizzleILi2ELi4ELi3EEENS4_18smem_ptr_flag_bitsILi16EEENSV_INS5_IJNSA_ILi8EEESI_EEENS5_IJSI_SC_EEEEEEEvNS4_8identityENS4_23SM90_TMA_LOAD_MULTICASTES1D_vS1E_EENS_8epilogue10collective6detail29Sm90TmaWarpSpecializedAdapterINS1I_15DefaultEpilogueISK_SL_SL_NS1H_6thread17LinearCombinationISK_Li1EffLNS1M_9ScaleType4KindE0ELNS_15FloatRoundStyleE2ESK_EENS1_15EpilogueDefaultEEEEEvvEEEEvNT_6ParamsE --------------------------
	.section	.nv.info._ZN7cutlass13device_kernelINS_4gemm6kernel13GemmUniversalIN4cute5tupleIJiiiiEEENS1_10collective13CollectiveMmaINS1_34MainloopSm90TmaGmmaWarpSpecializedILi4ENS5_IJNS4_1CILi2EEENSA_ILi1EEESC_EEENS1_32KernelTmaWarpSpecializedPingpongEEENS5_IJNSA_ILi64EEENSA_ILi128EEENSA_ILi32EEEEEENS_10bfloat16_tENS5_IJlSC_lEEESK_SL_NS4_8TiledMMAINS4_8MMA_AtomIJNS4_4SM904GMMA28MMA_64x128x16_F32BF16BF16_SSILNSP_5MajorE0ELSR_0ELNSP_7ScaleInE1ELSS_1EEEEEENS4_6LayoutINS5_IJSC_SC_SC_EEENS5_IJNSA_ILi0EEESX_SX_EEEEENS5_IJNS4_10UnderscoreES10_S10_EEEEENS4_13SM90_TMA_LOADENS4_14ComposedLayoutINS4_7SwizzleILi2ELi4ELi3EEENS4_18smem_ptr_flag_bitsILi16EEENSV_INS5_IJNSA_ILi8EEESI_EEENS5_IJSI_SC_EEEEEEEvNS4_8identityENS4_23SM90_TMA_LOAD_MULTICASTES1D_vS1E_EENS_8epilogue10collective6detail29Sm90TmaWarpSpecializedAdapterINS1I_15DefaultEpilogueISK_SL_SL_NS1H_6thread17LinearCombinationISK_Li1EffLNS1M_9ScaleType4KindE0ELNS_15FloatRoundStyleE2ESK_EENS1_15EpilogueDefaultEEEEEvvEEEEvNT_6ParamsE,"",@"SHT_CUDA_INFO"
	.sectionflags	@""
	.align	4


	//----- nvinfo : EIATTR_CUDA_API_VERSION
	.align		4
        /*0000*/ 	.byte	0x04, 0x37
        /*0002*/ 	.short	(.L_21 - .L_20)
.L_20:
        /*0004*/ 	.word	0x00000082


	//----- nvinfo : EIATTR_KPARAM_INFO
	.align		4
.L_21:
        /*0008*/ 	.byte	0x04, 0x17
        /*000a*/ 	.short	(.L_23 - .L_22)
.L_22:
        /*000c*/ 	.word	0x00000000
        /*0010*/ 	.short	0x0000
        /*0012*/ 	.short	0x0070
        /*0014*/ 	.byte	0x00, 0xf0, 0x01, 0x10


	//----- nvinfo : EIATTR_SPARSE_MMA_MASK
	.align		4
.L_23:
        /*0018*/ 	.byte	0x03, 0x50
        /*001a*/ 	.short	0x0000


	//----- nvinfo : EIATTR_MAXREG_COUNT
	.align		4
        /*001c*/ 	.byte	0x03, 0x1b
        /*001e*/ 	.short	0x00a8


	//----- nvinfo : EIATTR_NUM_BARRIERS
	.align		4
        /*0020*/ 	.byte	0x02, 0x4c
        /*0022*/ 	.byte	0x01
	.zero		1


	//----- nvinfo : EIATTR_EXTERNS
	.align		4
        /*0024*/ 	.byte	0x04, 0x0f
        /*0026*/ 	.short	(.L_25 - .L_24)


	//   ....[0]....
	.align		4
.L_24:
        /*0028*/ 	.word	index@(__assertfail)


	//----- nvinfo : EIATTR_MERCURY_ISA_VERSION
	.align		4
.L_25:
        /*002c*/ 	.byte	0x03, 0x5f
        /*002e*/ 	.short	0x0101


	//----- nvinfo : EIATTR_INT_WARP_WIDE_INSTR_OFFSETS
	.align		4
        /*0030*/ 	.byte	0x04, 0x31
        /*0032*/ 	.short	(.L_27 - .L_26)


	//   ....[0]....
.L_26:
        /*0034*/ 	.word	0x000005d0


	//   ....[1]....
        /*0038*/ 	.word	0x00000610


	//   ....[2]....
        /*003c*/ 	.word	0x000006a0


	//   ....[3]....
        /*0040*/ 	.word	0x000006b0


	//   ....[4]....
        /*0044*/ 	.word	0x000006d0


	//   ....[5]....
        /*0048*/ 	.word	0x000006f0


	//   ....[6]....
        /*004c*/ 	.word	0x000007e0


	//   ....[7]....
        /*0050*/ 	.word	0x00000800


	//   ....[8]....
        /*0054*/ 	.word	0x00001f50


	//----- nvinfo : EIATTR_COOP_GROUP_MASK_REGIDS
	.align		4
.L_27:
        /*0058*/ 	.byte	0x04, 0x29
        /*005a*/ 	.short	(.L_29 - .L_28)


	//   ....[0]....
.L_28:
        /*005c*/ 	.word	0xffffffff


	//   ....[1]....
        /*0060*/ 	.word	0xffffffff


	//   ....[2]....
        /*0064*/ 	.word	0xffffffff


	//   ....[3]....
        /*0068*/ 	.word	0xffffffff


	//   ....[4]....
        /*006c*/ 	.word	0xffffffff


	//   ....[5]....
        /*0070*/ 	.word	0xffffffff


	//   ....[6]....
        /*0074*/ 	.word	0xffffffff


	//----- nvinfo : EIATTR_COOP_GROUP_INSTR_OFFSETS
	.align		4
.L_29:
        /*0078*/ 	.byte	0x04, 0x28
        /*007a*/ 	.short	(.L_31 - .L_30)


	//   ....[0]....
.L_30:
        /*007c*/ 	.word	0x00000060


	//   ....[1]....
        /*0080*/ 	.word	0x00000080


	//   ....[2]....
        /*0084*/ 	.word	0x00000180


	//   ....[3]....
        /*0088*/ 	.word	0x000003b0


	//   ....[4]....
        /*008c*/ 	.word	0x00000400


	//   ....[5]....
        /*0090*/ 	.word	0x000004f0


	//   ....[6]....
        /*0094*/ 	.word	0x00000980


	//----- nvinfo : EIATTR_REG_RECONFIG
	.align		4
.L_31:
        /*0098*/ 	.byte	0x01, 0x54
	.zero		2


	//----- nvinfo : EIATTR_SYSCALL_OFFSETS
	.align		4
        /*009c*/ 	.byte	0x04, 0x46
        /*009e*/ 	.short	(.L_33 - .L_32)


	//   ....[0]....
.L_32:
        /*00a0*/ 	.word	0x00001960


	//----- nvinfo : EIATTR_MBARRIER_INSTR_OFFSETS
	.align		4
.L_33:
        /*00a4*/ 	.byte	0x04, 0x39
        /*00a6*/ 	.short	(.L_35 - .L_34)


	//   ....[0]....
.L_34:
        /*00a8*/ 	.word	0x00000300
        /*00ac*/ 	.word	0x000000ff
        /*00b0*/ 	.word	0x00000000
        /*00b4*/ 	.short	0x0100
        /*00b6*/ 	.byte	0x07
	.zero		1


	//   ....[1]....
        /*00b8*/ 	.word	0x00000310
        /*00bc*/ 	.word	0x000000ff
        /*00c0*/ 	.word	0x00000020
        /*00c4*/ 	.short	0x0100
        /*00c6*/ 	.byte	0x07
	.zero		1


	//   ....[2]....
        /*00c8*/ 	.word	0x00000320
        /*00cc*/ 	.word	0x000000ff
        /*00d0*/ 	.word	0x00000008
        /*00d4*/ 	.short	0x0100
        /*00d6*/ 	.byte	0x07
	.zero		1


	//   ....[3]....
        /*00d8*/ 	.word	0x00000330
        /*00dc*/ 	.word	0x000000ff
        /*00e0*/ 	.word	0x00000028
        /*00e4*/ 	.short	0x0100
        /*00e6*/ 	.byte	0x07
	.zero		1


	//   ....[4]....
        /*00e8*/ 	.word	0x00000340
        /*00ec*/ 	.word	0x000000ff
        /*00f0*/ 	.word	0x00000010
        /*00f4*/ 	.short	0x0100
        /*00f6*/ 	.byte	0x07
	.zero		1


	//   ....[5]....
        /*00f8*/ 	.word	0x00000350
        /*00fc*/ 	.word	0x000000ff
        /*0100*/ 	.word	0x00000030
        /*0104*/ 	.short	0x0100
        /*0106*/ 	.byte	0x07
	.zero		1


	//   ....[6]....
        /*0108*/ 	.word	0x00000360
        /*010c*/ 	.word	0x000000ff
        /*0110*/ 	.word	0x00000018
        /*0114*/ 	.short	0x0100
        /*0116*/ 	.byte	0x07
	.zero		1


	//   ....[7]....
        /*0118*/ 	.word	0x00000370
        /*011c*/ 	.word	0x000000ff
        /*0120*/ 	.word	0x00000038
        /*0124*/ 	.short	0x0100
        /*0126*/ 	.byte	0x07
	.zero		1


	//   ....[8]....
        /*0128*/ 	.word	0x00000840
        /*012c*/ 	.word	0x000000ff
        /*0130*/ 	.word	0x00000070
        /*0134*/ 	.short	0x0100
        /*0136*/ 	.byte	0x0c
	.zero		1


	//   ....[9]....
        /*0138*/ 	.word	0x00000890
        /*013c*/ 	.word	0x000000ff
        /*0140*/ 	.word	0x00000078
        /*0144*/ 	.short	0x0100
        /*0146*/ 	.byte	0x0c
	.zero		1


	//   ....[10]....
        /*0148*/ 	.word	0x000008c0
        /*014c*/ 	.word	0x000000ff
        /*0150*/ 	.word	0x00000050
        /*0154*/ 	.short	0x0100
        /*0156*/ 	.byte	0x0d
	.zero		1


	//   ....[11]....
        /*0158*/ 	.word	0x00000910
        /*015c*/ 	.word	0x000000ff
        /*0160*/ 	.word	0x00000058
        /*0164*/ 	.short	0x0100
        /*0166*/ 	.byte	0x0d
	.zero		1


	//   ....[12]....
        /*0168*/ 	.word	0x00000920
        /*016c*/ 	.word	0x000000ff
        /*0170*/ 	.word	0x00000060
        /*0174*/ 	.short	0x0100
        /*0176*/ 	.byte	0x0d
	.zero		1


	//   ....[13]....
        /*0178*/ 	.word	0x00000930
        /*017c*/ 	.word	0x000000ff
        /*0180*/ 	.word	0x00000068
        /*0184*/ 	.short	0x0100
        /*0186*/ 	.byte	0x0d
	.zero		1


	//   ....[14]....
        /*0188*/ 	.word	0x00001840
        /*018c*/ 	.word	0x0000005d
        /*0190*/ 	.word	0x00000000
        /*0194*/ 	.short	0x010a
        /*0196*/ 	.byte	0x31
	.zero		1


	//   ....[15]....
        /*0198*/ 	.word	0x000019f0
        /*019c*/ 	.word	0x00000003
        /*01a0*/ 	.word	0x00000000
        /*01a4*/ 	.short	0x010a
        /*01a6*/ 	.byte	0x3f
	.zero		1


	//   ....[16]....
        /*01a8*/ 	.word	0x00001a30
        /*01ac*/ 	.word	0x00000003
        /*01b0*/ 	.word	0x00000000
        /*01b4*/ 	.short	0x010a
        /*01b6*/ 	.byte	0x3f
	.zero		1


	//   ....[17]....
        /*01b8*/ 	.word	0x00001c30
        /*01bc*/ 	.word	0x000000ff
        /*01c0*/ 	.word	0x00000000
        /*01c4*/ 	.short	0x010a
        /*01c6*/ 	.byte	0x04
	.zero		1


	//   ....[18]....
        /*01c8*/ 	.word	0x00001c70
        /*01cc*/ 	.word	0x000000ff
        /*01d0*/ 	.word	0x00000000
        /*01d4*/ 	.short	0x010a
        /*01d6*/ 	.byte	0x04
	.zero		1


	//   ....[19]....
        /*01d8*/ 	.word	0x00001de0
        /*01dc*/ 	.word	0x00000005
        /*01e0*/ 	.word	0x00000000
        /*01e4*/ 	.short	0x0101
        /*01e6*/ 	.byte	0x3f
	.zero		1


	//   ....[20]....
        /*01e8*/ 	.word	0x00001ee0
        /*01ec*/ 	.word	0x0000005e
        /*01f0*/ 	.word	0x00000000
        /*01f4*/ 	.short	0x0101
        /*01f6*/ 	.byte	0x2c
	.zero		1


	//   ....[21]....
        /*01f8*/ 	.word	0x00001fd0
        /*01fc*/ 	.word	0x00000003
        /*0200*/ 	.word	0x00000000
        /*0204*/ 	.short	0x0101
        /*0206*/ 	.byte	0x3f
	.zero		1


	//   ....[22]....
        /*0208*/ 	.word	0x00002090
        /*020c*/ 	.word	0x0000005d
        /*0210*/ 	.word	0x00000010
        /*0214*/ 	.short	0x010a
        /*0216*/ 	.byte	0x31
	.zero		1


	//   ....[23]....
        /*0218*/ 	.word	0x00006340
        /*021c*/ 	.word	0x00000060
        /*0220*/ 	.word	0x00000000
        /*0224*/ 	.short	0x0101
        /*0226*/ 	.byte	0x2c
	.zero		1


	//   ....[24]....
        /*0228*/ 	.word	0x00006d60
        /*022c*/ 	.word	0x00000007
        /*0230*/ 	.word	0x00000020
        /*0234*/ 	.short	0x010a
        /*0236*/ 	.byte	0x3f
	.zero		1


	//   ....[25]....
        /*0238*/ 	.word	0x00007110
        /*023c*/ 	.word	0x00000003
        /*0240*/ 	.word	0x00000078
        /*0244*/ 	.short	0x0101
        /*0246*/ 	.byte	0x3f
	.zero		1


	//   ....[26]....
        /*0248*/ 	.word	0x00007880
        /*024c*/ 	.word	0x00000007
        /*0250*/ 	.word	0x00000000
        /*0254*/ 	.short	0x010a
        /*0256*/ 	.byte	0x3f
	.zero		1


	//   ....[27]....
        /*0258*/ 	.word	0x00007900
        /*025c*/ 	.word	0x00000009
        /*0260*/ 	.word	0x00000000
        /*0264*/ 	.short	0x010a
        /*0266*/ 	.byte	0x3f
	.zero		1


	//   ....[28]....
        /*0268*/ 	.word	0x00007990
        /*026c*/ 	.word	0x00000006
        /*0270*/ 	.word	0x00000000
        /*0274*/ 	.short	0x010a
        /*0276*/ 	.byte	0x3f
	.zero		1


	//   ....[29]....
        /*0278*/ 	.word	0x00007a20
        /*027c*/ 	.word	0x00000003
        /*0280*/ 	.word	0x00000000
        /*0284*/ 	.short	0x010a
        /*0286*/ 	.byte	0x3f
	.zero		1


	//   ....[30]....
        /*0288*/ 	.word	0x00007a80
        /*028c*/ 	.word	0x0000005f
        /*0290*/ 	.word	0x00000000
        /*0294*/ 	.short	0x010a
        /*0296*/ 	.byte	0x3f
	.zero		1


	//   ....[31]....
        /*0298*/ 	.word	0x00007ad0
        /*029c*/ 	.word	0x00000003
        /*02a0*/ 	.word	0x00000000
        /*02a4*/ 	.short	0x010a
        /*02a6*/ 	.byte	0x3f
	.zero		1


	//   ....[32]....
        /*02a8*/ 	.word	0x00007b30
        /*02ac*/ 	.word	0x00000005
        /*02b0*/ 	.word	0x00000000
        /*02b4*/ 	.short	0x010a
        /*02b6*/ 	.byte	0x3f
	.zero		1


	//   ....[33]....
        /*02b8*/ 	.word	0x00007b80
        /*02bc*/ 	.word	0x0000005f
        /*02c0*/ 	.word	0x00000010
        /*02c4*/ 	.short	0x010a
        /*02c6*/ 	.byte	0x3f
	.zero		1


	//   ....[34]....
        /*02c8*/ 	.word	0x00007c50
        /*02cc*/ 	.word	0x00000007
        /*02d0*/ 	.word	0x00000020
        /*02d4*/ 	.short	0x010a
        /*02d6*/ 	.byte	0x3f
	.zero		1


	//   ....[35]....
        /*02d8*/ 	.word	0x00007d20
        /*02dc*/ 	.word	0x00000007
        /*02e0*/ 	.word	0x00000000
        /*02e4*/ 	.short	0x010a
        /*02e6*/ 	.byte	0x3f
	.zero		1


	//   ....[36]....
        /*02e8*/ 	.word	0x00007d70
        /*02ec*/ 	.word	0x00000009
        /*02f0*/ 	.word	0x00000000
        /*02f4*/ 	.short	0x010a
        /*02f6*/ 	.byte	0x3f
	.zero		1


	//   ....[37]....
        /*02f8*/ 	.word	0x00007dc0
        /*02fc*/ 	.word	0x00000006
        /*0300*/ 	.word	0x00000000
        /*0304*/ 	.short	0x010a
        /*0306*/ 	.byte	0x3f
	.zero		1


	//----- nvinfo : EIATTR_NUM_MBARRIERS
	.align		4
.L_35:
        /*0308*/ 	.byte	0x03, 0x38
        /*030a*/ 	.short	0x000e


	//----- nvinfo : EIATTR_EXIT_INSTR_OFFSETS
	.align		4
        /*030c*/ 	.byte	0x04, 0x1c
        /*030e*/ 	.short	(.L_37 - .L_36)


	//   ....[0]....
.L_36:
        /*0310*/ 	.word	0x00001490


	//   ....[1]....
        /*0314*/ 	.word	0x000014f0


	//   ....[2]....
        /*0318*/ 	.word	0x00006a50


	//   ....[3]....
        /*031c*/ 	.word	0x00006a80


	//   ....[4]....
        /*0320*/ 	.word	0x00007a70


	//----- nvinfo : EIATTR_MAX_THREADS
	.align		4
.L_37:
        /*0324*/ 	.byte	0x04, 0x05
        /*0326*/ 	.short	(.L_39 - .L_38)
.L_38:
        /*0328*/ 	.word	0x00000180
        /*032c*/ 	.word	0x00000001
        /*0330*/ 	.word	0x00000001


	//----- nvinfo : EIATTR_CRS_STACK_SIZE
	.align		4
.L_39:
        /*0334*/ 	.byte	0x04, 0x1e
        /*0336*/ 	.short	(.L_41 - .L_40)
.L_40:
        /*0338*/ 	.word	0x00000000


	//----- nvinfo : EIATTR_CBANK_PARAM_SIZE
	.align		4
.L_41:
        /*033c*/ 	.byte	0x03, 0x19
        /*033e*/ 	.short	0x0470


	//----- nvinfo : EIATTR_PARAM_CBANK
	.align		4
        /*0340*/ 	.byte	0x04, 0x0a
        /*0342*/ 	.short	(.L_43 - .L_42)
	.align		4
.L_42:
        /*0344*/ 	.word	index@(.nv.constant0._ZN7cutlass13device_kernelINS_4gemm6kernel13GemmUniversalIN4cute5tupleIJiiiiEEENS1_10collective13CollectiveMmaINS1_34MainloopSm90TmaGmmaWarpSpecializedILi4ENS5_IJNS4_1CILi2EEENSA_ILi1EEESC_EEENS1_32KernelTmaWarpSpecializedPingpongEEENS5_IJNSA_ILi64EEENSA_ILi128EEENSA_ILi32EEEEEENS_10bfloat16_tENS5_IJlSC_lEEESK_SL_NS4_8TiledMMAINS4_8MMA_AtomIJNS4_4SM904GMMA28MMA_64x128x16_F32BF16BF16_SSILNSP_5MajorE0ELSR_0ELNSP_7ScaleInE1ELSS_1EEEEEENS4_6LayoutINS5_IJSC_SC_SC_EEENS5_IJNSA_ILi0EEESX_SX_EEEEENS5_IJNS4_10UnderscoreES10_S10_EEEEENS4_13SM90_TMA_LOADENS4_14ComposedLayoutINS4_7SwizzleILi2ELi4ELi3EEENS4_18smem_ptr_flag_bitsILi16EEENSV_INS5_IJNSA_ILi8EEESI_EEENS5_IJSI_SC_EEEEEEEvNS4_8identityENS4_23SM90_TMA_LOAD_MULTICASTES1D_vS1E_EENS_8epilogue10collective6detail29Sm90TmaWarpSpecializedAdapterINS1I_15DefaultEpilogueISK_SL_SL_NS1H_6thread17LinearCombinationISK_Li1EffLNS1M_9ScaleType4KindE0ELNS_15FloatRoundStyleE2ESK_EENS1_15EpilogueDefaultEEEEEvvEEEEvNT_6ParamsE)
        /*0348*/ 	.short	0x0210
        /*034a*/ 	.short	0x0470


	//----- nvinfo : EIATTR_SW_WAR
	.align		4
.L_43:
        /*034c*/ 	.byte	0x04, 0x36
        /*034e*/ 	.short	(.L_45 - .L_44)
.L_44:
        /*0350*/ 	.word	0x00000008
.L_45:


//--------------------- .nv.callgraph             --------------------------
	.section	.nv.callgraph,"",@"SHT_CUDA_CALLGRAPH"
	.align	4
	.sectionentsize	8
	.align		4
        /*0000*/ 	.word	0x00000000
	.align		4
        /*0004*/ 	.word	0xffffffff
	.align		4
        /*0008*/ 	.word	index@(_ZN7cutlass13device_kernelINS_4gemm6kernel13GemmUniversalIN4cute5tupleIJiiiiEEENS1_10collective13CollectiveMmaINS1_34MainloopSm90TmaGmmaWarpSpecializedILi4ENS5_IJNS4_1CILi2EEENSA_ILi1EEESC_EEENS1_32KernelTmaWarpSpecializedPingpongEEENS5_IJNSA_ILi64EEENSA_ILi128EEENSA_ILi32EEEEEENS_10bfloat16_tENS5_IJlSC_lEEESK_SL_NS4_8TiledMMAINS4_8MMA_AtomIJNS4_4SM904GMMA28MMA_64x128x16_F32BF16BF16_SSILNSP_5MajorE0ELSR_0ELNSP_7ScaleInE1ELSS_1EEEEEENS4_6LayoutINS5_IJSC_SC_SC_EEENS5_IJNSA_ILi0EEESX_SX_EEEEENS5_IJNS4_10UnderscoreES10_S10_EEEEENS4_13SM90_TMA_LOADENS4_14ComposedLayoutINS4_7SwizzleILi2ELi4ELi3EEENS4_18smem_ptr_flag_bitsILi16EEENSV_INS5_IJNSA_ILi8EEESI_EEENS5_IJSI_SC_EEEEEEEvNS4_8identityENS4_23SM90_TMA_LOAD_MULTICASTES1D_vS1E_EENS_8epilogue10collective6detail29Sm90TmaWarpSpecializedAdapterINS1I_15DefaultEpilogueISK_SL_SL_NS1H_6thread17LinearCombinationISK_Li1EffLNS1M_9ScaleType4KindE0ELNS_15FloatRoundStyleE2ESK_EENS1_15EpilogueDefaultEEEEEvvEEEEvNT_6ParamsE)
	.align		4
        /*000c*/ 	.word	index@(__assertfail)
	.align		4
        /*0010*/ 	.word	0x00000000
	.align		4
        /*0014*/ 	.word	0xfffffffe
	.align		4
        /*0018*/ 	.word	0x00000000
	.align		4
        /*001c*/ 	.word	0xfffffffd
	.align		4
        /*0020*/ 	.word	0x00000000
	.align		4
        /*0024*/ 	.word	0xfffffffc


//--------------------- .nv.constant4             --------------------------
	.section	.nv.constant4,"a",@progbits
	.align	8
	.align		8
.nv.constant4:
        /*0000*/ 	.dword	__assertfail
	.align		8
        /*0008*/ 	.dword	__unnamed_1
	.align		8
        /*0010*/ 	.dword	_ZN39_INTERNAL_8cc33b0a_4_k_cu_0dd655e3_39444cuda3std3__45__cpo5beginE
	.align		8
        /*0018*/ 	.dword	_ZN39_INTERNAL_8cc33b0a_4_k_cu_0dd655e3_39444cuda3std3__45__cpo3endE
	.align		8
        /*0020*/ 	.dword	_ZN39_INTERNAL_8cc33b0a_4_k_cu_0dd655e3_39444cuda3std3__45__cpo6cbeginE
	.align		8
        /*0028*/ 	.dword	_ZN39_INTERNAL_8cc33b0a_4_k_cu_0dd655e3_39444cuda3std3__45__cpo4cendE
	.align		8
        /*0030*/ 	.dword	_ZN39_INTERNAL_8cc33b0a_4_k_cu_0dd655e3_39444cuda3std3__441_GLOBAL__N__8cc33b0a_4_k_cu_0dd655e3_39446ignoreE
	.align		8
        /*0038*/ 	.dword	_ZN39_INTERNAL_8cc33b0a_4_k_cu_0dd655e3_39444cuda3std3__419piecewise_constructE
	.align		8
        /*0040*/ 	.dword	_ZN39_INTERNAL_8cc33b0a_4_k_cu_0dd655e3_39444cuda3std3__48in_placeE
	.align		8
        /*0048*/ 	.dword	_ZN39_INTERNAL_8cc33b0a_4_k_cu_0dd655e3_39444cuda3std6ranges3__45__cpo4swapE
	.align		8
        /*0050*/ 	.dword	_ZN39_INTERNAL_8cc33b0a_4_k_cu_0dd655e3_39444cuda3std6ranges3__45__cpo9iter_moveE
	.align		8
        /*0058*/ 	.dword	_ZN39_INTERNAL_8cc33b0a_4_k_cu_0dd655e3_39444cute7productE
	.align		8
        /*0060*/ 	.dword	_ZN39_INTERNAL_8cc33b0a_4_k_cu_0dd655e3_39444cute1_E
	.align		8
        /*0068*/ 	.dword	$str$22
	.align		8
        /*0070*/ 	.dword	$str$23


//--------------------- .text._ZN7cutlass13device_kernelINS_4gemm6kernel13GemmUniversalIN4cute5tupleIJiiiiEEENS1_10collective13CollectiveMmaINS1_34MainloopSm90TmaGmmaWarpSpecializedILi4ENS5_IJNS4_1CILi2EEENSA_ILi1EEESC_EEENS1_32KernelTmaWarpSpecializedPingpongEEENS5_IJNSA_ILi64EEENSA_ILi128EEENSA_ILi32EEEEEENS_10bfloat16_tENS5_IJlSC_lEEESK_SL_NS4_8TiledMMAINS4_8MMA_AtomIJNS4_4SM904GMMA28MMA_64x128x16_F32BF16BF16_SSILNSP_5MajorE0ELSR_0ELNSP_7ScaleInE1ELSS_1EEEEEENS4_6LayoutINS5_IJSC_SC_SC_EEENS5_IJNSA_ILi0EEESX_SX_EEEEENS5_IJNS4_10UnderscoreES10_S10_EEEEENS4_13SM90_TMA_LOADENS4_14ComposedLayoutINS4_7SwizzleILi2ELi4ELi3EEENS4_18smem_ptr_flag_bitsILi16EEENSV_INS5_IJNSA_ILi8EEESI_EEENS5_IJSI_SC_EEEEEEEvNS4_8identityENS4_23SM90_TMA_LOAD_MULTICASTES1D_vS1E_EENS_8epilogue10collective6detail29Sm90TmaWarpSpecializedAdapterINS1I_15DefaultEpilogueISK_SL_SL_NS1H_6thread17LinearCombinationISK_Li1EffLNS1M_9ScaleType4KindE0ELNS_15FloatRoundStyleE2ESK_EENS1_15EpilogueDefaultEEEEEvvEEEEvNT_6ParamsE --------------------------
	.section	.text._ZN7cutlass13device_kernelINS_4gemm6kernel13GemmUniversalIN4cute5tupleIJiiiiEEENS1_10collective13CollectiveMmaINS1_34MainloopSm90TmaGmmaWarpSpecializedILi4ENS5_IJNS4_1CILi2EEENSA_ILi1EEESC_EEENS1_32KernelTmaWarpSpecializedPingpongEEENS5_IJNSA_ILi64EEENSA_ILi128EEENSA_ILi32EEEEEENS_10bfloat16_tENS5_IJlSC_lEEESK_SL_NS4_8TiledMMAINS4_8MMA_AtomIJNS4_4SM904GMMA28MMA_64x128x16_F32BF16BF16_SSILNSP_5MajorE0ELSR_0ELNSP_7ScaleInE1ELSS_1EEEEEENS4_6LayoutINS5_IJSC_SC_SC_EEENS5_IJNSA_ILi0EEESX_SX_EEEEENS5_IJNS4_10UnderscoreES10_S10_EEEEENS4_13SM90_TMA_LOADENS4_14ComposedLayoutINS4_7SwizzleILi2ELi4ELi3EEENS4_18smem_ptr_flag_bitsILi16EEENSV_INS5_IJNSA_ILi8EEESI_EEENS5_IJSI_SC_EEEEEEEvNS4_8identityENS4_23SM90_TMA_LOAD_MULTICASTES1D_vS1E_EENS_8epilogue10collective6detail29Sm90TmaWarpSpecializedAdapterINS1I_15DefaultEpilogueISK_SL_SL_NS1H_6thread17LinearCombinationISK_Li1EffLNS1M_9ScaleType4KindE0ELNS_15FloatRoundStyleE2ESK_EENS1_15EpilogueDefaultEEEEEvvEEEEvNT_6ParamsE,"ax",@progbits
	.align	128
.text._ZN7cutlass13device_kernelINS_4gemm6kernel13GemmUniversalIN4cute5tupleIJiiiiEEENS1_10collective13CollectiveMmaINS1_34MainloopSm90TmaGmmaWarpSpecializedILi4ENS5_IJNS4_1CILi2EEENSA_ILi1EEESC_EEENS1_32KernelTmaWarpSpecializedPingpongEEENS5_IJNSA_ILi64EEENSA_ILi128EEENSA_ILi32EEEEEENS_10bfloat16_tENS5_IJlSC_lEEESK_SL_NS4_8TiledMMAINS4_8MMA_AtomIJNS4_4SM904GMMA28MMA_64x128x16_F32BF16BF16_SSILNSP_5MajorE0ELSR_0ELNSP_7ScaleInE1ELSS_1EEEEEENS4_6LayoutINS5_IJSC_SC_SC_EEENS5_IJNSA_ILi0EEESX_SX_EEEEENS5_IJNS4_10UnderscoreES10_S10_EEEEENS4_13SM90_TMA_LOADENS4_14ComposedLayoutINS4_7SwizzleILi2ELi4ELi3EEENS4_18smem_ptr_flag_bitsILi16EEENSV_INS5_IJNSA_ILi8EEESI_EEENS5_IJSI_SC_EEEEEEEvNS4_8identityENS4_23SM90_TMA_LOAD_MULTICASTES1D_vS1E_EENS_8epilogue10collective6detail29Sm90TmaWarpSpecializedAdapterINS1I_15DefaultEpilogueISK_SL_SL_NS1H_6thread17LinearCombinationISK_Li1EffLNS1M_9ScaleType4KindE0ELNS_15FloatRoundStyleE2ESK_EENS1_15EpilogueDefaultEEEEEvvEEEEvNT_6ParamsE:
        .type           _ZN7cutlass13device_kernelINS_4gemm6kernel13GemmUniversalIN4cute5tupleIJiiiiEEENS1_10collective13CollectiveMmaINS1_34MainloopSm90TmaGmmaWarpSpecializedILi4ENS5_IJNS4_1CILi2EEENSA_ILi1EEESC_EEENS1_32KernelTmaWarpSpecializedPingpongEEENS5_IJNSA_ILi64EEENSA_ILi128EEENSA_ILi32EEEEEENS_10bfloat16_tENS5_IJlSC_lEEESK_SL_NS4_8TiledMMAINS4_8MMA_AtomIJNS4_4SM904GMMA28MMA_64x128x16_F32BF16BF16_SSILNSP_5MajorE0ELSR_0ELNSP_7ScaleInE1ELSS_1EEEEEENS4_6LayoutINS5_IJSC_SC_SC_EEENS5_IJNSA_ILi0EEESX_SX_EEEEENS5_IJNS4_10UnderscoreES10_S10_EEEEENS4_13SM90_TMA_LOADENS4_14ComposedLayoutINS4_7SwizzleILi2ELi4ELi3EEENS4_18smem_ptr_flag_bitsILi16EEENSV_INS5_IJNSA_ILi8EEESI_EEENS5_IJSI_SC_EEEEEEEvNS4_8identityENS4_23SM90_TMA_LOAD_MULTICASTES1D_vS1E_EENS_8epilogue10collective6detail29Sm90TmaWarpSpecializedAdapterINS1I_15DefaultEpilogueISK_SL_SL_NS1H_6thread17LinearCombinationISK_Li1EffLNS1M_9ScaleType4KindE0ELNS_15FloatRoundStyleE2ESK_EENS1_15EpilogueDefaultEEEEEvvEEEEvNT_6ParamsE,@function
        .size           _ZN7cutlass13device_kernelINS_4gemm6kernel13GemmUniversalIN4cute5tupleIJiiiiEEENS1_10collective13CollectiveMmaINS1_34MainloopSm90TmaGmmaWarpSpecializedILi4ENS5_IJNS4_1CILi2EEENSA_ILi1EEESC_EEENS1_32KernelTmaWarpSpecializedPingpongEEENS5_IJNSA_ILi64EEENSA_ILi128EEENSA_ILi32EEEEEENS_10bfloat16_tENS5_IJlSC_lEEESK_SL_NS4_8TiledMMAINS4_8MMA_AtomIJNS4_4SM904GMMA28MMA_64x128x16_F32BF16BF16_SSILNSP_5MajorE0ELSR_0ELNSP_7ScaleInE1ELSS_1EEEEEENS4_6LayoutINS5_IJSC_SC_SC_EEENS5_IJNSA_ILi0EEESX_SX_EEEEENS5_IJNS4_10UnderscoreES10_S10_EEEEENS4_13SM90_TMA_LOADENS4_14ComposedLayoutINS4_7SwizzleILi2ELi4ELi3EEENS4_18smem_ptr_flag_bitsILi16EEENSV_INS5_IJNSA_ILi8EEESI_EEENS5_IJSI_SC_EEEEEEEvNS4_8identityENS4_23SM90_TMA_LOAD_MULTICASTES1D_vS1E_EENS_8epilogue10collective6detail29Sm90TmaWarpSpecializedAdapterINS1I_15DefaultEpilogueISK_SL_SL_NS1H_6thread17LinearCombinationISK_Li1EffLNS1M_9ScaleType4KindE0ELNS_15FloatRoundStyleE2ESK_EENS1_15EpilogueDefaultEEEEEvvEEEEvNT_6ParamsE,(.L_x_200 - _ZN7cutlass13device_kernelINS_4gemm6kernel13GemmUniversalIN4cute5tupleIJiiiiEEENS1_10collective13CollectiveMmaINS1_34MainloopSm90TmaGmmaWarpSpecializedILi4ENS5_IJNS4_1CILi2EEENSA_ILi1EEESC_EEENS1_32KernelTmaWarpSpecializedPingpongEEENS5_IJNSA_ILi64EEENSA_ILi128EEENSA_ILi32EEEEEENS_10bfloat16_tENS5_IJlSC_lEEESK_SL_NS4_8TiledMMAINS4_8MMA_AtomIJNS4_4SM904GMMA28MMA_64x128x16_F32BF16BF16_SSILNSP_5MajorE0ELSR_0ELNSP_7ScaleInE1ELSS_1EEEEEENS4_6LayoutINS5_IJSC_SC_SC_EEENS5_IJNSA_ILi0EEESX_SX_EEEEENS5_IJNS4_10UnderscoreES10_S10_EEEEENS4_13SM90_TMA_LOADENS4_14ComposedLayoutINS4_7SwizzleILi2ELi4ELi3EEENS4_18smem_ptr_flag_bitsILi16EEENSV_INS5_IJNSA_ILi8EEESI_EEENS5_IJSI_SC_EEEEEEEvNS4_8identityENS4_23SM90_TMA_LOAD_MULTICASTES1D_vS1E_EENS_8epilogue10collective6detail29Sm90TmaWarpSpecializedAdapterINS1I_15DefaultEpilogueISK_SL_SL_NS1H_6thread17LinearCombinationISK_Li1EffLNS1M_9ScaleType4KindE0ELNS_15FloatRoundStyleE2ESK_EENS1_15EpilogueDefaultEEEEEvvEEEEvNT_6ParamsE)
        .other          _ZN7cutlass13device_kernelINS_4gemm6kernel13GemmUniversalIN4cute5tupleIJiiiiEEENS1_10collective13CollectiveMmaINS1_34MainloopSm90TmaGmmaWarpSpecializedILi4ENS5_IJNS4_1CILi2EEENSA_ILi1EEESC_EEENS1_32KernelTmaWarpSpecializedPingpongEEENS5_IJNSA_ILi64EEENSA_ILi128EEENSA_ILi32EEEEEENS_10bfloat16_tENS5_IJlSC_lEEESK_SL_NS4_8TiledMMAINS4_8MMA_AtomIJNS4_4SM904GMMA28MMA_64x128x16_F32BF16BF16_SSILNSP_5MajorE0ELSR_0ELNSP_7ScaleInE1ELSS_1EEEEEENS4_6LayoutINS5_IJSC_SC_SC_EEENS5_IJNSA_ILi0EEESX_SX_EEEEENS5_IJNS4_10UnderscoreES10_S10_EEEEENS4_13SM90_TMA_LOADENS4_14ComposedLayoutINS4_7SwizzleILi2ELi4ELi3EEENS4_18smem_ptr_flag_bitsILi16EEENSV_INS5_IJNSA_ILi8EEESI_EEENS5_IJSI_SC_EEEEEEEvNS4_8identityENS4_23SM90_TMA_LOAD_MULTICASTES1D_vS1E_EENS_8epilogue10collective6detail29Sm90TmaWarpSpecializedAdapterINS1I_15DefaultEpilogueISK_SL_SL_NS1H_6thread17LinearCombinationISK_Li1EffLNS1M_9ScaleType4KindE0ELNS_15FloatRoundStyleE2ESK_EENS1_15EpilogueDefaultEEEEEvvEEEEvNT_6ParamsE,@"STO_CUDA_ENTRY STV_DEFAULT"
_ZN7cutlass13device_kernelINS_4gemm6kernel13GemmUniversalIN4cute5tupleIJiiiiEEENS1_10collective13CollectiveMmaINS1_34MainloopSm90TmaGmmaWarpSpecializedILi4ENS5_IJNS4_1CILi2EEENSA_ILi1EEESC_EEENS1_32KernelTmaWarpSpecializedPingpongEEENS5_IJNSA_ILi64EEENSA_ILi128EEENSA_ILi32EEEEEENS_10bfloat16_tENS5_IJlSC_lEEESK_SL_NS4_8TiledMMAINS4_8MMA_AtomIJNS4_4SM904GMMA28MMA_64x128x16_F32BF16BF16_SSILNSP_5MajorE0ELSR_0ELNSP_7ScaleInE1ELSS_1EEEEEENS4_6LayoutINS5_IJSC_SC_SC_EEENS5_IJNSA_ILi0EEESX_SX_EEEEENS5_IJNS4_10UnderscoreES10_S10_EEEEENS4_13SM90_TMA_LOADENS4_14ComposedLayoutINS4_7SwizzleILi2ELi4ELi3EEENS4_18smem_ptr_flag_bitsILi16EEENSV_INS5_IJNSA_ILi8EEESI_EEENS5_IJSI_SC_EEEEEEEvNS4_8identityENS4_23SM90_TMA_LOAD_MULTICASTES1D_vS1E_EENS_8epilogue10collective6detail29Sm90TmaWarpSpecializedAdapterINS1I_15DefaultEpilogueISK_SL_SL_NS1H_6thread17LinearCombinationISK_Li1EffLNS1M_9ScaleType4KindE0ELNS_15FloatRoundStyleE2ESK_EENS1_15EpilogueDefaultEEEEEvvEEEEvNT_6ParamsE:
[----:B------:R-:W0:Y:S01]  /*0000*/  LDC R1, c[0x0][0x28] ;  /* 0x00000a00ff017b82 */ /* 0x000e220000000800 */
[----:B------:R-:W1:Y:S01]  /*0010*/  S2R R3, SR_TID.X ;  /* 0x0000000000037919 */ /* 0x000e620000002100 */
[----:B------:R-:W-:Y:S01]  /*0020*/  ELECT P0, URZ, PT ;  /* 0x00000000003f782f */ /* 0x000fe20003800000 */
[----:B------:R-:W-:Y:S01]  /*0030*/  BSSY B0, `(.L_x_0) ;  /* 0x0000014000007945 */ /* 0x000fe20003800000 */
[--C-:B-1----:R-:W-:Y:S02]  /*0040*/  SHF.R.U32.HI R0, RZ, 0x5, R3.reuse ;  /* 0x00000005ff007819 */ /* 0x102fe40000011603 */
[----:B------:R-:W-:-:S03]  /*0050*/  SHF.R.U32.HI R5, RZ, 0x7, R3 ;  /* 0x00000007ff057819 */ /* 0x000fc60000011603 */
[----:B------:R-:W1:Y:S02]  /*0060*/  SHFL.IDX PT, R2, R0, RZ, 0x1f ;  /* 0x00001fff00027589 */ /* 0x000e6400000e0000 */
[----:B-1----:R-:W-:Y:S02]  /*0070*/  R2UR UR6, R2 ;  /* 0x00000000020672ca */ /* 0x002fe400000e0000 */
[----:B------:R1:W2:Y:S11]  /*0080*/  SHFL.IDX PT, R2, R5, RZ, 0x1f ;  /* 0x00001fff05027589 */ /* 0x0002b600000e0000 */
[----:B------:R-:W-:-:S02]  /*0090*/  USHF.R.S32.HI UR4, URZ, 0x1f, UR6 ;  /* 0x0000001f3f047899 */ /* 0x000fc40008011406 */
[----:B------:R-:W-:Y:S02]  /*00a0*/  ISETP.NE.OR P0, PT, RZ, UR6, !P0 ;  /* 0x00000006ff007c0c */ /* 0x000fe4000c705670 */
[----:B------:R-:W-:-:S04]  /*00b0*/  ULEA.HI UR4, UR4, UR6, URZ, 0x2 ;  /* 0x0000000604047291 */ /* 0x000fc8000f8f103f */
[----:B------:R-:W-:-:S04]  /*00c0*/  ULOP3.LUT UR4, UR4, 0xfffffffc, URZ, 0xc0, !UPT ;  /* 0xfffffffc04047892 */ /* 0x000fc8000f8ec03f */
[----:B------:R-:W-:-:S03]  /*00d0*/  UIADD3 UR6, UR6, -UR4, URZ ;  /* 0x8000000406067290 */ /* 0x000fc6000fffe03f */
[----:B012---:R-:W-:Y:S09]  /*00e0*/  @P0 BRA `(.L_x_1) ;  /* 0x0000000000200947 */ /* 0x007ff20003800000 */
[----:B------:R-:W-:Y:S02]  /*00f0*/  ULDC.64 UR4, c[0x0][0x198] ;  /* 0x0000660000047ab9 */ /* 0x000fe40000000a00 */
[----:B------:R-:W-:Y:S02]  /*0100*/  UIADD3 UR8, UP0, UR4, 0xf0, URZ ;  /* 0x000000f004087890 */ /* 0x000fe4000ff1e03f */
[----:B------:R-:W-:Y:S02]  /*0110*/  UIADD3 UR4, UP1, UR4, 0x1f0, URZ ;  /* 0x000001f004047890 */ /* 0x000fe4000ff3e03f */
[----:B------:R-:W-:Y:S02]  /*0120*/  UIADD3.X UR9, URZ, UR5, URZ, UP0, !UPT ;  /* 0x000000053f097290 */ /* 0x000fe400087fe43f */
[----:B------:R-:W-:-:S07]  /*0130*/  UIADD3.X UR5, URZ, UR5, URZ, UP1, !UPT ;  /* 0x000000053f057290 */ /* 0x000fce0008ffe43f */
[----:B------:R0:W-:Y:S02]  /*0140*/  UTMACCTL.PF [UR8] ;  /* 0x00000000080079b9 */ /* 0x0001e40008040000 */
[----:B------:R0:W-:Y:S02]  /*0150*/  UTMACCTL.PF [UR4] ;  /* 0x00000000040079b9 */ /* 0x0001e40008040000 */
[----:B0-----:R-:W-:Y:S01]  /*0160*/  NOP ;  /* 0x0000000000007918 */ /* 0x001fe20000000000 */
.L_x_1:
[----:B------:R-:W-:Y:S05]  /*0170*/  BSYNC B0 ;  /* 0x0000000000007941 */ /* 0x000fea0003800000 */
.L_x_0:
[----:B------:R-:W0:Y:S01]  /*0180*/  SHFL.IDX PT, R6, R0, RZ, 0x1f ;  /* 0x00001fff00067589 */ /* 0x000e2200000e0000 */
[----:B------:R-:W-:Y:S01]  /*0190*/  R2UR UR19, R2 ;  /* 0x00000000021372ca */ /* 0x000fe200000e0000 */
[----:B------:R-:W-:-:S04]  /*01a0*/  UISETP.NE.AND UP0, UPT, UR6, 0x3, UPT ;  /* 0x000000030600788c */ /* 0x000fc8000bf05270 */
[----:B------:R-:W-:-:S08]  /*01b0*/  UISETP.EQ.OR UP0, UPT, UR6, URZ, !UP0 ;  /* 0x0000003f0600728c */ /* 0x000fd0000c702670 */
[----:B------:R-:W-:Y:S02]  /*01c0*/  UIADD3 UR14, UR19, -0x1, URZ ;  /* 0xffffffff130e7890 */ /* 0x000fe4000fffe03f */
[----:B------:R-:W-:Y:S02]  /*01d0*/  UISETP.EQ.AND UP0, UPT, UR19, URZ, UP0 ;  /* 0x0000003f1300728c */ /* 0x000fe40008702270 */
[----:B------:R-:W-:Y:S02]  /*01e0*/  UISETP.GE.U32.AND UP1, UPT, UR14, 0x2, UPT ;  /* 0x000000020e00788c */ /* 0x000fe4000bf26070 */
[----:B------:R-:W-:Y:S01]  /*01f0*/  USEL UR36, URZ, 0x1, !UP0 ;  /* 0x000000013f247887 */ /* 0x000fe2000c000000 */
[----:B0-----:R-:W-:-:S03]  /*0200*/  ISETP.NE.AND P0, PT, R6, RZ, PT ;  /* 0x000000ff0600720c */ /* 0x001fc60003f05270 */
[----:B------:R-:W-:-:S10]  /*0210*/  USEL UR36, UR36, 0x2, UP1 ;  /* 0x0000000224247887 */ /* 0x000fd40008800000 */
[----:B------:R-:W-:Y:S05]  /*0220*/  @P0 BRA `(.L_x_2) ;  /* 0x0000000000580947 */ /* 0x000fea0003800000 */
[----:B------:R-:W0:Y:S01]  /*0230*/  S2UR UR7, SR_CgaCtaId ;  /* 0x00000000000779c3 */ /* 0x000e220000008800 */
[----:B------:R-:W-:Y:S01]  /*0240*/  UMOV UR4, 0x400 ;  /* 0x0000040000047882 */ /* 0x000fe20000000000 */
[----:B------:R-:W-:Y:S01]  /*0250*/  UMOV UR5, 0x1 ;  /* 0x0000000100057882 */ /* 0x000fe20000000000 */
[----:B------:R-:W-:Y:S01]  /*0260*/  UMOV UR8, 0x2 ;  /* 0x0000000200087882 */ /* 0x000fe20000000000 */
[----:B------:R-:W-:Y:S01]  /*0270*/  ELECT P0, URZ, PT ;  /* 0x00000000003f782f */ /* 0x000fe20003800000 */
[----:B------:R-:W-:-:S04]  /*0280*/  UIADD3 UR8, -UR8, 0x100000, URZ ;  /* 0x0010000008087890 */ /* 0x000fc8000fffe13f */
[----:B------:R-:W-:Y:S02]  /*0290*/  USHF.L.U32 UR9, UR8, 0xb, URZ ;  /* 0x0000000b08097899 */ /* 0x000fe4000800063f */
[----:B------:R-:W-:Y:S02]  /*02a0*/  USHF.L.U32 UR8, UR8, 0x1, URZ ;  /* 0x0000000108087899 */ /* 0x000fe4000800063f */
[----:B0-----:R-:W-:Y:S02]  /*02b0*/  ULEA UR7, UR7, UR4, 0x18 ;  /* 0x0000000407077291 */ /* 0x001fe4000f8ec03f */
[----:B------:R-:W-:-:S04]  /*02c0*/  UIADD3 UR4, -UR5, 0x100000, URZ ;  /* 0x0010000005047890 */ /* 0x000fc8000fffe13f */
[----:B------:R-:W-:Y:S02]  /*02d0*/  USHF.L.U32 UR5, UR4, 0xb, URZ ;  /* 0x0000000b04057899 */ /* 0x000fe4000800063f */
[----:B------:R-:W-:Y:S01]  /*02e0*/  USHF.L.U32 UR4, UR4, 0x1, URZ ;  /* 0x0000000104047899 */ /* 0x000fe2000800063f */
[----:B------:R-:W0:Y:S11]  /*02f0*/  FENCE.VIEW.ASYNC.S ;  /* 0x00000000000073c6 */ /* 0x000e360000000000 */
[----:B0-----:R0:W1:Y:S01]  /*0300*/  SYNCS.EXCH.64 URZ, [UR7], UR4 ;  /* 0x00000004073f75b2 */ /* 0x0010620008000100 */
[----:B------:R0:W2:Y:S01]  /*0310*/  SYNCS.EXCH.64 URZ, [UR7+0x20], UR8 ;  /* 0x00002008073f75b2 */ /* 0x0000a20008000100 */
[----:B------:R0:W3:Y:S01]  /*0320*/  SYNCS.EXCH.64 URZ, [UR7+0x8], UR4 ;  /* 0x00000804073f75b2 */ /* 0x0000e20008000100 */
[----:B------:R0:W4:Y:S01]  /*0330*/  SYNCS.EXCH.64 URZ, [UR7+0x28], UR8 ;  /* 0x00002808073f75b2 */ /* 0x0001220008000100 */
[----:B------:R0:W0:Y:S01]  /*0340*/  SYNCS.EXCH.64 URZ, [UR7+0x10], UR4 ;  /* 0x00001004073f75b2 */ /* 0x0000220008000100 */
[----:B------:R0:W0:Y:S01]  /*0350*/  SYNCS.EXCH.64 URZ, [UR7+0x30], UR8 ;  /* 0x00003008073f75b2 */ /* 0x0000220008000100 */
[----:B------:R0:W0:Y:S01]  /*0360*/  SYNCS.EXCH.64 URZ, [UR7+0x18], UR4 ;  /* 0x00001804073f75b2 */ /* 0x0000220008000100 */
[----:B------:R0:W0:Y:S01]  /*0370*/  SYNCS.EXCH.64 URZ, [UR7+0x38], UR8 ;  /* 0x00003808073f75b2 */ /* 0x0000220008000100 */
[----:B------:R-:W-:Y:S01]  /*0380*/  NOP ;  /* 0x0000000000007918 */ /* 0x000fe20000000000 */
.L_x_2:
[----:B------:R-:W5:Y:S01]  /*0390*/  S2UR UR15, SR_CTAID.X ;  /* 0x00000000000f79c3 */ /* 0x000f620000002500 */
[----:B------:R-:W-:Y:S01]  /*03a0*/  SHF.R.S32.HI R2, RZ, 0x1f, R3 ;  /* 0x0000001fff027819 */ /* 0x000fe20000011403 */
[----:B------:R-:W1:Y:S01]  /*03b0*/  SHFL.IDX PT, R7, R0, RZ, 0x1f ;  /* 0x00001fff00077589 */ /* 0x000e6200000e0000 */
[----:B------:R-:W-:Y:S02]  /*03c0*/  ELECT P0, URZ, PT ;  /* 0x00000000003f782f */ /* 0x000fe40003800000 */
[----:B------:R-:W-:Y:S01]  /*03d0*/  SHF.R.S32.HI R11, RZ, 0x1f, R6 ;  /* 0x0000001fff0b7819 */ /* 0x000fe20000011406 */
[----:B0-----:R-:W-:Y:S01]  /*03e0*/  ULDC UR4, c[0x0][0x150] ;  /* 0x0000540000047ab9 */ /* 0x001fe20000000800 */
[----:B------:R-:W-:Y:S01]  /*03f0*/  LEA.HI R2, R2, R3, RZ, 0x7 ;  /* 0x0000000302027211 */ /* 0x000fe200078f38ff */
[----:B------:R-:W0:Y:S01]  /*0400*/  SHFL.IDX PT, R8, R0, RZ, 0x1f ;  /* 0x00001fff00087589 */ /* 0x000e2200000e0000 */
[----:B------:R-:W2:Y:S01]  /*0410*/  S2UR UR8, SR_CTAID.Y ;  /* 0x00000000000879c3 */ /* 0x000ea20000002600 */
[----:B------:R-:W-:-:S02]  /*0420*/  ELECT P1, URZ, PT ;  /* 0x00000000003f782f */ /* 0x000fc40003820000 */
[----:B------:R-:W-:Y:S01]  /*0430*/  LOP3.LUT R2, R2, 0xffffff80, RZ, 0xc0, !PT ;  /* 0xffffff8002027812 */ /* 0x000fe200078ec0ff */
[----:B------:R-:W-:Y:S01]  /*0440*/  ULDC UR7, c[0x0][0x144] ;  /* 0x0000510000077ab9 */ /* 0x000fe20000000800 */
[----:B------:R-:W-:Y:S01]  /*0450*/  LEA.HI R11, R11, R6, RZ, 0x2 ;  /* 0x000000060b0b7211 */ /* 0x000fe200078f10ff */
[----:B------:R-:W-:Y:S01]  /*0460*/  UMOV UR18, 0x80 ;  /* 0x0000008000127882 */ /* 0x000fe20000000000 */
[----:B------:R-:W-:Y:S01]  /*0470*/  NOP ;  /* 0x0000000000007918 */ /* 0x000fe20000000000 */
[----:B------:R-:W-:Y:S01]  /*0480*/  IMAD.IADD R4, R3, 0x1, -R2 ;  /* 0x0000000103047824 */ /* 0x000fe200078e0a02 */
[----:B------:R-:W-:Y:S01]  /*0490*/  LOP3.LUT R11, R11, 0x3ffffffc, RZ, 0xc0, !PT ;  /* 0x3ffffffc0b0b7812 */ /* 0x000fe200078ec0ff */
[----:B------:R-:W-:Y:S01]  /*04a0*/  NOP ;  /* 0x0000000000007918 */ /* 0x000fe20000000000 */
[----:B------:R-:W-:Y:S01]  /*04b0*/  ULDC UR17, c[0x0][0x148] ;  /* 0x0000520000117ab9 */ /* 0x000fe20000000800 */
[----:B------:R-:W-:Y:S01]  /*04c0*/  IMAD.MOV.U32 R23, RZ, RZ, 0x1 ;  /* 0x00000001ff177424 */ /* 0x000fe200078e00ff */
[----:B------:R-:W-:Y:S01]  /*04d0*/  SHF.R.S32.HI R9, RZ, 0x1f, R4 ;  /* 0x0000001fff097819 */ /* 0x000fe20000011404 */
[----:B------:R-:W-:Y:S01]  /*04e0*/  IMAD.IADD R11, R6, 0x1, -R11 ;  /* 0x00000001060b7824 */ /* 0x000fe200078e0a0b */
[----:B------:R-:W3:Y:S01]  /*04f0*/  SHFL.IDX PT, R5, R5, RZ, 0x1f ;  /* 0x00001fff05057589 */ /* 0x000ee200000e0000 */
[----:B------:R-:W-:-:S02]  /*0500*/  ISETP.NE.AND P2, PT, RZ, UR19, PT ;  /* 0x00000013ff007c0c */ /* 0x000fc4000bf45270 */
[----:B-----5:R-:W-:Y:S02]  /*0510*/  I2FP.F32.U32 R10, UR15 ;  /* 0x0000000f000a7c45 */ /* 0x020fe40008201000 */
[----:B------:R-:W-:Y:S02]  /*0520*/  LEA.HI R2, R9, R4, RZ, 0x3 ;  /* 0x0000000409027211 */ /* 0x000fe400078f18ff */
[----:B-1----:R-:W-:Y:S01]  /*0530*/  ISETP.NE.OR P0, PT, R7, RZ, !P0 ;  /* 0x000000ff0700720c */ /* 0x002fe20004705670 */
[----:B------:R-:W-:Y:S01]  /*0540*/  FMUL R10, R10, UR4 ;  /* 0x000000040a0a7c20 */ /* 0x000fe20008400000 */
[--C-:B------:R-:W-:Y:S01]  /*0550*/  SHF.R.S32.HI R7, RZ, 0x3, R2.reuse ;  /* 0x00000003ff077819 */ /* 0x100fe20000011402 */
[----:B------:R-:W-:Y:S01]  /*0560*/  ULDC UR4, c[0x0][0x154] ;  /* 0x0000550000047ab9 */ /* 0x000fe20000000800 */
[----:B------:R-:W-:Y:S02]  /*0570*/  SHF.R.S32.HI R2, RZ, 0x1f, R2 ;  /* 0x0000001fff027819 */ /* 0x000fe40000011402 */
[----:B0-----:R-:W-:Y:S01]  /*0580*/  ISETP.NE.OR P1, PT, R8, RZ, !P1 ;  /* 0x000000ff0800720c */ /* 0x001fe20004f25670 */
[----:B------:R-:W0:Y:S01]  /*0590*/  F2I.U32.TRUNC.NTZ R10, R10 ;  /* 0x0000000a000a7305 */ /* 0x000e22000020f000 */
[----:B------:R-:W-:-:S02]  /*05a0*/  LEA.HI R2, R2, R7, RZ, 0x2 ;  /* 0x0000000702027211 */ /* 0x000fc400078f10ff */
[----:B--2---:R-:W-:Y:S02]  /*05b0*/  I2FP.F32.U32 R0, UR8 ;  /* 0x0000000800007c45 */ /* 0x004fe40008201000 */
[----:B------:R-:W-:Y:S01]  /*05c0*/  LOP3.LUT R2, R2, 0xfffffffc, RZ, 0xc0, !PT ;  /* 0xfffffffc02027812 */ /* 0x000fe200078ec0ff */
[----:B------:R-:W-:Y:S02]  /*05d0*/  VOTEU.ALL UP0, P0 ;  /* 0x00000000003f7886 */ /* 0x000fe40000000000 */
[----:B------:R-:W-:Y:S02]  /*05e0*/  FMUL R6, R0, UR4 ;  /* 0x0000000400067c20 */ /* 0x000fe40008400000 */
[----:B------:R-:W-:Y:S01]  /*05f0*/  IMAD.IADD R2, R7, 0x1, -R2 ;  /* 0x0000000107027824 */ /* 0x000fe200078e0a02 */
[----:B------:R-:W1:Y:S01]  /*0600*/  @!UP0 S2UR UR11, SR_CgaCtaId ;  /* 0x00000000000b89c3 */ /* 0x000e620000008800 */
[----:B------:R-:W-:Y:S01]  /*0610*/  VOTEU.ALL UP1, P1 ;  /* 0x00000000003f7886 */ /* 0x000fe20000820000 */
[----:B------:R-:W-:Y:S01]  /*0620*/  @!UP0 UMOV UR10, 0x400 ;  /* 0x00000400000a8882 */ /* 0x000fe20000000000 */
[----:B------:R-:W-:Y:S01]  /*0630*/  IMAD R2, R11, 0x4, R2 ;  /* 0x000000040b027824 */ /* 0x000fe200078e0202 */
[----:B0-----:R-:W-:Y:S01]  /*0640*/  R2UR UR4, R10 ;  /* 0x000000000a0472ca */ /* 0x001fe200000e0000 */
[----:B------:R-:W0:Y:S01]  /*0650*/  F2I.U32.TRUNC.NTZ R6, R6 ;  /* 0x0000000600067305 */ /* 0x000e22000020f000 */
[----:B------:R-:W-:Y:S01]  /*0660*/  @!UP1 UMOV UR13, 0x400 ;  /* 0x00000400000d9882 */ /* 0x000fe20000000000 */
[C---:B------:R-:W-:Y:S01]  /*0670*/  IMAD.SHL.U32 R7, R2.reuse, 0x4, RZ ;  /* 0x0000000402077824 */ /* 0x040fe200078e00ff */
[----:B------:R-:W-:Y:S01]  /*0680*/  LEA.HI R0, R2, R2, RZ, 0x1 ;  /* 0x0000000202007211 */ /* 0x000fe200078f08ff */
[----:B------:R-:W2:Y:S01]  /*0690*/  @!UP1 S2UR UR16, SR_CgaCtaId ;  /* 0x00000000001099c3 */ /* 0x000ea20000008800 */
[----:B------:R-:W-:Y:S01]  /*06a0*/  VOTEU.ALL UP2, P1 ;  /* 0x00000000003f7886 */ /* 0x000fe20000840000 */
[----:B------:R-:W-:Y:S01]  /*06b0*/  VOTEU.ALL UP3, P1 ;  /* 0x00000000003f7886 */ /* 0x000fe20000860000 */
[----:B------:R-:W-:Y:S01]  /*06c0*/  LOP3.LUT R11, R0, 0xfffffffe, RZ, 0xc0, !PT ;  /* 0xfffffffe000b7812 */ /* 0x000fe200078ec0ff */
[----:B------:R-:W-:Y:S01]  /*06d0*/  VOTEU.ALL UP4, P1 ;  /* 0x00000000003f7886 */ /* 0x000fe20000880000 */
[----:B------:R-:W-:Y:S01]  /*06e0*/  LOP3.LUT R22, R2, 0xc, R7, 0x78, !PT ;  /* 0x0000000c02167812 */ /* 0x000fe200078e7807 */
[----:B------:R-:W-:-:S02]  /*06f0*/  VOTEU.ALL UP5, P1 ;  /* 0x00000000003f7886 */ /* 0x000fc400008a0000 */
[----:B------:R-:W-:Y:S01]  /*0700*/  IMAD.IADD R11, R2, 0x1, -R11 ;  /* 0x00000001020b7824 */ /* 0x000fe200078e0a0b */
[----:B------:R-:W-:Y:S01]  /*0710*/  UIADD3 UR4, -UR4, URZ, URZ ;  /* 0x0000003f04047290 */ /* 0x000fe2000fffe13f */
[----:B------:R-:W5:Y:S01]  /*0720*/  LDC R2, c[0x0][0x140] ;  /* 0x00005000ff027b82 */ /* 0x000f620000000800 */
[----:B0-----:R-:W-:Y:S02]  /*0730*/  R2UR UR9, R6 ;  /* 0x00000000060972ca */ /* 0x001fe400000e0000 */
[----:B------:R-:W-:Y:S02]  /*0740*/  UIMAD UR7, UR7, UR4, UR15 ;  /* 0x00000004070772a4 */ /* 0x000fe4000f8e020f */
[----:B-1----:R-:W-:Y:S01]  /*0750*/  @!UP0 ULEA UR12, UR11, UR10, 0x18 ;  /* 0x0000000a0b0c8291 */ /* 0x002fe2000f8ec03f */
[----:B------:R-:W-:Y:S01]  /*0760*/  UMOV UR4, 0x20 ;  /* 0x0000002000047882 */ /* 0x000fe20000000000 */
[----:B------:R-:W-:-:S04]  /*0770*/  @!UP1 UIADD3 UR10, -UR18, 0x100000, URZ ;  /* 0x00100000120a9890 */ /* 0x000fc8000fffe13f */
[----:B------:R-:W-:Y:S02]  /*0780*/  @!UP1 USHF.L.U32 UR11, UR10, 0xb, URZ ;  /* 0x0000000b0a0b9899 */ /* 0x000fe4000800063f */
[----:B------:R-:W-:Y:S01]  /*0790*/  @!UP1 USHF.L.U32 UR10, UR10, 0x1, URZ ;  /* 0x000000010a0a9899 */ /* 0x000fe2000800063f */
[----:B------:R-:W-:Y:S01]  /*07a0*/  ISETP.NE.AND P3, PT, R11, UR7, PT ;  /* 0x000000070b007c0c */ /* 0x000fe2000bf65270 */
[----:B------:R-:W-:-:S04]  /*07b0*/  @!UP0 UIADD3 UR4, -UR4, 0x100000, URZ ;  /* 0x0010000004048890 */ /* 0x000fc8000fffe13f */
[----:B------:R-:W-:Y:S02]  /*07c0*/  @!UP0 USHF.L.U32 UR5, UR4, 0xb, URZ ;  /* 0x0000000b04058899 */ /* 0x000fe4000800063f */
[----:B------:R-:W-:Y:S01]  /*07d0*/  @!UP0 USHF.L.U32 UR4, UR4, 0x1, URZ ;  /* 0x0000000104048899 */ /* 0x000fe2000800063f */
[----:B------:R-:W-:Y:S01]  /*07e0*/  VOTEU.ALL UP0, P0 ;  /* 0x00000000003f7886 */ /* 0x000fe20000000000 */
[----:B--2---:R-:W-:Y:S01]  /*07f0*/  @!UP1 ULEA UR13, UR16, UR13, 0x18 ;  /* 0x0000000d100d9291 */ /* 0x004fe2000f8ec03f */
[----:B------:R-:W-:Y:S01]  /*0800*/  VOTEU.ALL UP1, P0 ;  /* 0x00000000003f7886 */ /* 0x000fe20000020000 */
[----:B------:R-:W-:Y:S01]  /*0810*/  UIADD3 UR9, -UR9, URZ, URZ ;  /* 0x0000003f09097290 */ /* 0x000fe2000fffe13f */
[----:B------:R-:W-:Y:S01]  /*0820*/  LOP3.LUT P0, RZ, R4, 0x7, RZ, 0xc0, !PT ;  /* 0x0000000704ff7812 */ /* 0x000fe2000780c0ff */
[----:B------:R-:W0:Y:S06]  /*0830*/  FENCE.VIEW.ASYNC.S ;  /* 0x00000000000073c6 */ /* 0x000e2c0000000000 */
[----:B0-----:R-:W0:Y:S01]  /*0840*/  @!UP0 SYNCS.EXCH.64 URZ, [UR12+0x70], UR4 ;  /* 0x000070040c3f85b2 */ /* 0x001e220008000100 */
[----:B------:R-:W-:-:S02]  /*0850*/  @P3 LEA.HI R0, R22, R22, RZ, 0x1 ;  /* 0x0000001616003211 */ /* 0x000fc400078f08ff */
[----:B-----5:R-:W-:Y:S02]  /*0860*/  ISETP.EQ.U32.AND P1, PT, R2, 0x1, PT ;  /* 0x000000010200780c */ /* 0x020fe40003f22070 */
[----:B------:R-:W-:Y:S02]  /*0870*/  @P3 SHF.R.S32.HI R0, RZ, 0x1, R0 ;  /* 0x00000001ff003819 */ /* 0x000fe40000011400 */
[----:B------:R-:W-:Y:S01]  /*0880*/  ISETP.LT.U32.AND P0, PT, R22, 0x2, !P0 ;  /* 0x000000021600780c */ /* 0x000fe20004701070 */
[----:B------:R1:W2:Y:S01]  /*0890*/  @!UP1 SYNCS.EXCH.64 URZ, [UR12+0x78], UR4 ;  /* 0x000078040c3f95b2 */ /* 0x0002a20008000100 */
[----:B------:R-:W-:Y:S01]  /*08a0*/  NOP ;  /* 0x0000000000007918 */ /* 0x000fe20000000000 */
[----:B-1----:R-:W-:Y:S01]  /*08b0*/  UIMAD UR4, UR17, UR9, UR8 ;  /* 0x00000009110472a4 */ /* 0x002fe2000f8e0208 */
[----:B------:R1:W0:Y:S05]  /*08c0*/  @!UP2 SYNCS.EXCH.64 URZ, [UR13+0x50], UR10 ;  /* 0x0000500a0d3fa5b2 */ /* 0x00022a0008000100 */
[----:B------:R-:W-:-:S02]  /*08d0*/  @P3 ISETP.NE.AND P4, PT, R0, UR4, PT ;  /* 0x0000000400003c0c */ /* 0x000fc4000bf85270 */
[----:B------:R-:W-:Y:S02]  /*08e0*/  SEL R0, RZ, 0x1, !P0 ;  /* 0x00000001ff007807 */ /* 0x000fe40004000000 */
[----:B------:R-:W-:-:S04]  /*08f0*/  @P3 SEL R23, RZ, 0x1, P4 ;  /* 0x00000001ff173807 */ /* 0x000fc80002000000 */
[----:B------:R-:W-:Y:S01]  /*0900*/  LOP3.LUT R23, R23, R0, RZ, 0xc0, !PT ;  /* 0x0000000017177212 */ /* 0x000fe200078ec0ff */
[----:B------:R1:W0:Y:S01]  /*0910*/  @!UP3 SYNCS.EXCH.64 URZ, [UR13+0x58], UR10 ;  /* 0x0000580a0d3fb5b2 */ /* 0x0002220008000100 */
[----:B------:R1:W0:Y:S01]  /*0920*/  @!UP4 SYNCS.EXCH.64 URZ, [UR13+0x60], UR10 ;  /* 0x0000600a0d3fc5b2 */ /* 0x0002220008000100 */
[----:B------:R1:W0:Y:S01]  /*0930*/  @!UP5 SYNCS.EXCH.64 URZ, [UR13+0x68], UR10 ;  /* 0x0000680a0d3fd5b2 */ /* 0x0002220008000100 */
[----:B------:R-:W-:Y:S01]  /*0940*/  NOP ;  /* 0x0000000000007918 */ /* 0x000fe20000000000 */
[----:B-1-3--:R-:W-:Y:S05]  /*0950*/  @!P1 BRA `(.L_x_3) ;  /* 0x0000000000089947 */ /* 0x00afea0003800000 */
[----:B0-2-4-:R-:W-:Y:S01]  /*0960*/  UCGABAR_ARV ;  /* 0x00000000000079c7 */ /* 0x015fe20008000000 */
[----:B------:R-:W-:Y:S05]  /*0970*/  BRA `(.L_x_4) ;  /* 0x0000000000047947 */ /* 0x000fea0003800000 */
.L_x_3:
[----:B0-2-4-:R-:W-:Y:S01]  /*0980*/  NOP ;  /* 0x0000000000007918 */ /* 0x015fe20000000000 */
.L_x_4:
[----:B------:R-:W-:Y:S01]  /*0990*/  ULDC.64 UR4, c[0x0][0x598] ;  /* 0x0001660000047ab9 */ /* 0x000fe20000000a00 */
[----:B------:R-:W-:Y:S01]  /*09a0*/  ULDC.64 UR52, c[0x0][0x208] ;  /* 0x0000820000347ab9 */ /* 0x000fe20000000a00 */
[----:B------:R-:W-:-:S04]  /*09b0*/  ISETP.NE.U32.AND P0, PT, RZ, UR4, PT ;  /* 0x00000004ff007c0c */ /* 0x000fc8000bf05070 */
[----:B------:R-:W-:-:S13]  /*09c0*/  ISETP.NE.AND.EX P0, PT, RZ, UR5, PT, P0 ;  /* 0x00000005ff007c0c */ /* 0x000fda000bf05300 */
[----:B------:R-:W-:Y:S05]  /*09d0*/  @!P0 BRA `(.L_x_5) ;  /* 0x00000000001c8947 */ /* 0x000fea0003800000 */
[----:B------:R-:W0:Y:S02]  /*09e0*/  LDC.64 R6, c[0x0][0x598] ;  /* 0x00016600ff067b82 */ /* 0x000e240000000a00 */
[----:B0-----:R-:W2:Y:S02]  /*09f0*/  LDG.E.64 R6, desc[UR52][R6.64] ;  /* 0x0000003406067981 */ /* 0x001ea4000c1e1b00 */
[----:B--2---:R-:W-:-:S04]  /*0a00*/  ISETP.NE.U32.AND P0, PT, R6, RZ, PT ;  /* 0x000000ff0600720c */ /* 0x004fc80003f05070 */
[----:B------:R-:W-:-:S13]  /*0a10*/  ISETP.NE.AND.EX P0, PT, R7, RZ, PT, P0 ;  /* 0x000000ff0700720c */ /* 0x000fda0003f05300 */
[----:B------:R-:W-:Y:S05]  /*0a20*/  @!P0 BRA `(.L_x_5) ;  /* 0x0000000000088947 */ /* 0x000fea0003800000 */
[----:B------:R0:W5:Y:S01]  /*0a30*/  LD.E R88, desc[UR52][R6.64] ;  /* 0x0000003406587980 */ /* 0x000162000c101900 */
[----:B------:R-:W-:Y:S05]  /*0a40*/  BRA `(.L_x_6) ;  /* 0x0000000000247947 */ /* 0x000fea0003800000 */
.L_x_5:
[----:B------:R-:W-:Y:S02]  /*0a50*/  ULDC.64 UR4, c[0x0][0x588] ;  /* 0x0001620000047ab9 */ /* 0x000fe40000000a00 */
[----:B------:R-:W-:-:S04]  /*0a60*/  ISETP.NE.U32.AND P0, PT, RZ, UR4, PT ;  /* 0x00000004ff007c0c */ /* 0x000fc8000bf05070 */
[----:B------:R-:W-:-:S13]  /*0a70*/  ISETP.NE.AND.EX P0, PT, RZ, UR5, PT, P0 ;  /* 0x00000005ff007c0c */ /* 0x000fda000bf05300 */
[----:B------:R-:W-:Y:S05]  /*0a80*/  @!P0 BRA `(.L_x_7) ;  /* 0x00000000000c8947 */ /* 0x000fea0003800000 */
[----:B------:R-:W0:Y:S02]  /*0a90*/  LDC.64 R88, c[0x0][0x588] ;  /* 0x00016200ff587b82 */ /* 0x000e240000000a00 */
[----:B0-----:R1:W5:Y:S01]  /*0aa0*/  LDG.E R88, desc[UR52][R88.64] ;  /* 0x0000003458587981 */ /* 0x001362000c1e1900 */
[----:B------:R-:W-:Y:S05]  /*0ab0*/  BRA `(.L_x_6) ;  /* 0x0000000000087947 */ /* 0x000fea0003800000 */
.L_x_7:
[----:B------:R-:W-:Y:S02]  /*0ac0*/  ULDC UR4, c[0x0][0x580] ;  /* 0x0001600000047ab9 */ /* 0x000fe40000000800 */
[----:B------:R-:W-:-:S07]  /*0ad0*/  IMAD.U32 R88, RZ, RZ, UR4 ;  /* 0x00000004ff587e24 */ /* 0x000fce000f8e00ff */
.L_x_6:
[----:B------:R-:W-:Y:S02]  /*0ae0*/  ULDC.64 UR4, c[0x0][0x5a0] ;  /* 0x0001680000047ab9 */ /* 0x000fe40000000a00 */
[----:B------:R-:W-:-:S04]  /*0af0*/  ISETP.NE.U32.AND P0, PT, RZ, UR4, PT ;  /* 0x00000004ff007c0c */ /* 0x000fc8000bf05070 */
[----:B------:R-:W-:-:S13]  /*0b00*/  ISETP.NE.AND.EX P0, PT, RZ, UR5, PT, P0 ;  /* 0x00000005ff007c0c */ /* 0x000fda000bf05300 */
[----:B------:R-:W-:Y:S05]  /*0b10*/  @!P0 BRA `(.L_x_8) ;  /* 0x00000000001c8947 */ /* 0x000fea0003800000 */
[----:B0-----:R-:W0:Y:S02]  /*0b20*/  LDC.64 R6, c[0x0][0x5a0] ;  /* 0x00016800ff067b82 */ /* 0x001e240000000a00 */
[----:B0-----:R-:W2:Y:S02]  /*0b30*/  LDG.E.64 R6, desc[UR52][R6.64] ;  /* 0x0000003406067981 */ /* 0x001ea4000c1e1b00 */
[----:B--2---:R-:W-:-:S04]  /*0b40*/  ISETP.NE.U32.AND P0, PT, R6, RZ, PT ;  /* 0x000000ff0600720c */ /* 0x004fc80003f05070 */
[----:B------:R-:W-:-:S13]  /*0b50*/  ISETP.NE.AND.EX P0, PT, R7, RZ, PT, P0 ;  /* 0x000000ff0700720c */ /* 0x000fda0003f05300 */
[----:B------:R-:W-:Y:S05]  /*0b60*/  @!P0 BRA `(.L_x_8) ;  /* 0x0000000000088947 */ /* 0x000fea0003800000 */
[----:B-1----:R0:W5:Y:S01]  /*0b70*/  LD.E R89, desc[UR52][R6.64] ;  /* 0x0000003406597980 */ /* 0x002162000c101900 */
[----:B------:R-:W-:Y:S05]  /*0b80*/  BRA `(.L_x_9) ;  /* 0x0000000000247947 */ /* 0x000fea0003800000 */
.L_x_8:
[----:B------:R-:W-:Y:S02]  /*0b90*/  ULDC.64 UR4, c[0x0][0x590] ;  /* 0x0001640000047ab9 */ /* 0x000fe40000000a00 */
[----:B------:R-:W-:-:S04]  /*0ba0*/  ISETP.NE.U32.AND P0, PT, RZ, UR4, PT ;  /* 0x00000004ff007c0c */ /* 0x000fc8000bf05070 */
[----:B------:R-:W-:-:S13]  /*0bb0*/  ISETP.NE.AND.EX P0, PT, RZ, UR5, PT, P0 ;  /* 0x00000005ff007c0c */ /* 0x000fda000bf05300 */
[----:B------:R-:W-:Y:S05]  /*0bc0*/  @!P0 BRA `(.L_x_10) ;  /* 0x00000000000c8947 */ /* 0x000fea0003800000 */
[----:B0-----:R-:W1:Y:S02]  /*0bd0*/  LDC.64 R6, c[0x0][0x590] ;  /* 0x00016400ff067b82 */ /* 0x001e640000000a00 */
[----:B-1----:R1:W5:Y:S01]  /*0be0*/  LDG.E R89, desc[UR52][R6.64] ;  /* 0x0000003406597981 */ /* 0x002362000c1e1900 */
[----:B------:R-:W-:Y:S05]  /*0bf0*/  BRA `(.L_x_9) ;  /* 0x0000000000087947 */ /* 0x000fea0003800000 */
.L_x_10:
[----:B------:R-:W-:Y:S02]  /*0c00*/  ULDC UR4, c[0x0][0x584] ;  /* 0x0001610000047ab9 */ /* 0x000fe40000000800 */
[----:B-1----:R-:W-:-:S07]  /*0c10*/  IMAD.U32 R89, RZ, RZ, UR4 ;  /* 0x00000004ff597e24 */ /* 0x002fce000f8e00ff */
.L_x_9:
[----:B------:R-:W-:Y:S01]  /*0c20*/  ULDC UR4, c[0x0][0x65c] ;  /* 0x0001970000047ab9 */ /* 0x000fe20000000800 */
[----:B01----:R-:W0:Y:S01]  /*0c30*/  LDC.64 R6, c[0x0][0x650] ;  /* 0x00019400ff067b82 */ /* 0x003e220000000a00 */
[----:B------:R-:W-:Y:S01]  /*0c40*/  UISETP.NE.AND UP2, UPT, UR4, 0x1, UPT ;  /* 0x000000010400788c */ /* 0x000fe2000bf45270 */
[----:B------:R-:W-:Y:S01]  /*0c50*/  IMAD.MOV.U32 R18, RZ, RZ, -0x1 ;  /* 0xffffffffff127424 */ /* 0x000fe200078e00ff */
[----:B------:R-:W-:Y:S01]  /*0c60*/  UISETP.NE.AND UP0, UPT, UR19, 0x2, UPT ;  /* 0x000000021300788c */ /* 0x000fe2000bf05270 */
[----:B------:R-:W-:Y:S01]  /*0c70*/  IMAD.MOV.U32 R2, RZ, RZ, -0x1 ;  /* 0xffffffffff027424 */ /* 0x000fe200078e00ff */
[----:B------:R-:W-:Y:S01]  /*0c80*/  UP2UR UR38, UPR, URZ, 0x4 ;  /* 0x000000043f267883 */ /* 0x000fe20008000000 */
[----:B------:R-:W-:-:S06]  /*0c90*/  IMAD.MOV.U32 R19, RZ, RZ, -0x1 ;  /* 0xffffffffff137424 */ /* 0x000fcc00078e00ff */
[----:B------:R-:W-:Y:S01]  /*0ca0*/  @UP2 ULDC UR12, c[0x0][0x10] ;  /* 0x00000400000c2ab9 */ /* 0x000fe20000000800 */
[----:B------:R-:W-:Y:S01]  /*0cb0*/  @UP2 UMOV UR4, UR8 ;  /* 0x0000000800042c82 */ /* 0x000fe20008000000 */
[----:B------:R-:W-:Y:S01]  /*0cc0*/  @UP2 UMOV UR5, URZ ;  /* 0x0000003f00052c82 */ /* 0x000fe20008000000 */
[----:B------:R-:W-:Y:S01]  /*0cd0*/  @!UP2 ULDC UR16, c[0x0][0xc] ;  /* 0x000003000010aab9 */ /* 0x000fe20000000800 */
[----:B------:R-:W-:Y:S01]  /*0ce0*/  @UP2 UIMAD.WIDE.U32 UR12, UR15, UR12, UR4 ;  /* 0x0000000c0f0c22a5 */ /* 0x000fe2000f8e0004 */
[----:B------:R-:W-:Y:S02]  /*0cf0*/  ULDC UR10, c[0x0][0xc] ;  /* 0x00000300000a7ab9 */ /* 0x000fe40000000800 */
[----:B------:R-:W-:Y:S01]  /*0d00*/  @UP2 UMOV UR4, URZ ;  /* 0x0000003f00042c82 */ /* 0x000fe20008000000 */
[----:B------:R-:W-:Y:S01]  /*0d10*/  UMOV UR5, URZ ;  /* 0x0000003f00057c82 */ /* 0x000fe20008000000 */
[----:B------:R-:W-:Y:S01]  /*0d20*/  @UP2 UIADD3 UR18, UR13, UR4, URZ ;  /* 0x000000040d122290 */ /* 0x000fe2000fffe03f */
[----:B------:R-:W-:-:S02]  /*0d30*/  ULDC UR11, c[0x0][0x10] ;  /* 0x00000400000b7ab9 */ /* 0x000fc40000000800 */
[----:B------:R-:W-:Y:S01]  /*0d40*/  UMOV UR4, UR15 ;  /* 0x0000000f00047c82 */ /* 0x000fe20008000000 */
[----:B------:R-:W-:Y:S02]  /*0d50*/  UIMAD.WIDE.U32 UR10, UR10, UR11, URZ ;  /* 0x0000000b0a0a72a5 */ /* 0x000fe4000f8e003f */
[----:B------:R-:W-:Y:S01]  /*0d60*/  @!UP2 UIMAD.WIDE.U32 UR4, UR8, UR16, UR4 ;  /* 0x000000100804a2a5 */ /* 0x000fe2000f8e0004 */
[----:B------:R-:W-:Y:S02]  /*0d70*/  ULDC UR13, c[0x0][0x14] ;  /* 0x00000500000d7ab9 */ /* 0x000fe40000000800 */
[----:B------:R-:W-:Y:S02]  /*0d80*/  UIMAD.WIDE.U32 UR50, UR10, UR13, URZ ;  /* 0x0000000d0a3272a5 */ /* 0x000fe4000f8e003f */
[----:B------:R-:W-:Y:S02]  /*0d90*/  UIMAD UR37, UR11, UR13, URZ ;  /* 0x0000000d0b2572a4 */ /* 0x000fe4000f8e023f */
[----:B------:R-:W-:Y:S01]  /*0da0*/  @!UP2 UMOV UR12, UR4 ;  /* 0x00000004000cac82 */ /* 0x000fe20008000000 */
[----:B------:R-:W-:Y:S01]  /*0db0*/  @!UP2 UMOV UR18, UR5 ;  /* 0x000000050012ac82 */ /* 0x000fe20008000000 */
[----:B------:R-:W-:-:S02]  /*0dc0*/  UIADD3 UR37, UR51, UR37, URZ ;  /* 0x0000002533257290 */ /* 0x000fc4000fffe03f */
[----:B------:R-:W-:-:S04]  /*0dd0*/  UIADD3 UR4, UP1, UR12, UR50, URZ ;  /* 0x000000320c047290 */ /* 0x000fc8000ff3e03f */
[----:B------:R-:W-:Y:S02]  /*0de0*/  UIADD3.X UR5, UR18, UR37, URZ, UP1, !UPT ;  /* 0x0000002512057290 */ /* 0x000fe40008ffe43f */
[----:B------:R-:W-:Y:S02]  /*0df0*/  USEL UR4, UR4, UR12, !UP0 ;  /* 0x0000000c04047287 */ /* 0x000fe4000c000000 */
[----:B------:R-:W-:-:S04]  /*0e00*/  USEL UR5, UR5, UR18, !UP0 ;  /* 0x0000001205057287 */ /* 0x000fc8000c000000 */
[----:B0-----:R-:W-:Y:S01]  /*0e10*/  ISETP.LE.U32.AND P0, PT, R6, UR4, PT ;  /* 0x0000000406007c0c */ /* 0x001fe2000bf03070 */
[----:B------:R-:W-:Y:S02]  /*0e20*/  IMAD.U32 R16, RZ, RZ, UR4 ;  /* 0x00000004ff107e24 */ /* 0x000fe4000f8e00ff */
[----:B------:R-:W-:Y:S02]  /*0e30*/  IMAD.U32 R0, RZ, RZ, UR5 ;  /* 0x00000005ff007e24 */ /* 0x000fe4000f8e00ff */
[----:B------:R-:W-:-:S03]  /*0e40*/  IMAD.U32 R17, RZ, RZ, UR5 ;  /* 0x00000005ff117e24 */ /* 0x000fc6000f8e00ff */
[----:B------:R-:W-:Y:S02]  /*0e50*/  ISETP.GE.U32.AND.EX P0, PT, R0, R7, PT, P0 ;  /* 0x000000070000720c */ /* 0x000fe40003f06100 */
[----:B------:R-:W-:-:S11]  /*0e60*/  PRMT R0, RZ, 0x7610, R0 ;  /* 0x00007610ff007816 */ /* 0x000fd60000000000 */
[----:B------:R-:W-:Y:S05]  /*0e70*/  @P0 BRA `(.L_x_11) ;  /* 0x0000000400500947 */ /* 0x000fea0003800000 */
[----:B------:R-:W-:Y:S01]  /*0e80*/  ULDC.64 UR18, c[0x0][0x628] ;  /* 0x00018a0000127ab9 */ /* 0x000fe20000000a00 */
[C---:B------:R-:W-:Y:S01]  /*0e90*/  R2UR UR20, R16.reuse ;  /* 0x00000000101472ca */ /* 0x040fe200000e0000 */
[----:B------:R-:W-:Y:S01]  /*0ea0*/  ULDC UR16, c[0x0][0x630] ;  /* 0x00018c0000107ab9 */ /* 0x000fe20000000800 */
[----:B------:R-:W-:Y:S02]  /*0eb0*/  ISETP.NE.U32.AND P0, PT, RZ, UR18, PT ;  /* 0x00000012ff007c0c */ /* 0x000fe4000bf05070 */
[----:B------:R-:W-:Y:S02]  /*0ec0*/  R2UR UR4, R16 ;  /* 0x00000000100472ca */ /* 0x000fe400000e0000 */
[----:B------:R-:W-:Y:S02]  /*0ed0*/  ISETP.NE.AND.EX P0, PT, RZ, UR19, PT, P0 ;  /* 0x00000013ff007c0c */ /* 0x000fe4000bf05300 */
[----:B------:R-:W-:-:S11]  /*0ee0*/  R2UR UR5, R17 ;  /* 0x00000000110572ca */ /* 0x000fd600000e0000 */
[----:B------:R-:W-:Y:S05]  /*0ef0*/  @!P0 BRA `(.L_x_12) ;  /* 0x0000000000308947 */ /* 0x000fea0003800000 */
[----:B------:R-:W-:Y:S01]  /*0f00*/  R2UR UR4, R16 ;  /* 0x00000000100472ca */ /* 0x000fe200000e0000 */
[----:B------:R-:W-:Y:S01]  /*0f10*/  ULDC UR12, c[0x0][0x634] ;  /* 0x00018d00000c7ab9 */ /* 0x000fe20000000800 */
[----:B------:R-:W-:-:S11]  /*0f20*/  R2UR UR15, R17 ;  /* 0x00000000110f72ca */ /* 0x000fd600000e0000 */
[----:B------:R-:W-:-:S04]  /*0f30*/  UIADD3 UR12, UP1, UR4, UR12, URZ ;  /* 0x0000000c040c7290 */ /* 0x000fc8000ff3e03f */
[----:B------:R-:W-:-:S04]  /*0f40*/  UIADD3.X UR15, URZ, UR15, URZ, UP1, !UPT ;  /* 0x0000000f3f0f7290 */ /* 0x000fc80008ffe43f */
[----:B------:R-:W-:-:S04]  /*0f50*/  UIMAD.WIDE.U32 UR4, UR15, UR18, URZ ;  /* 0x000000120f0472a5 */ /* 0x000fc8000f8e003f */
[----:B------:R-:W-:Y:S02]  /*0f60*/  UIMAD.WIDE.U32 UR10, UP1, UR12, UR19, UR4 ;  /* 0x000000130c0a72a5 */ /* 0x000fe4000f820004 */
[----:B------:R-:W-:Y:S02]  /*0f70*/  UIMAD.WIDE.U32 UR4, UR12, UR18, URZ ;  /* 0x000000120c0472a5 */ /* 0x000fe4000f8e003f */
[----:B------:R-:W-:Y:S02]  /*0f80*/  UIADD3.X UR13, URZ, URZ, URZ, UP1, !UPT ;  /* 0x0000003f3f0d7290 */ /* 0x000fe40008ffe43f */
[----:B------:R-:W-:Y:S01]  /*0f90*/  UIADD3 URZ, UP1, UR5, UR10, URZ ;  /* 0x0000000a053f7290 */ /* 0x000fe2000ff3e03f */
[----:B------:R-:W-:-:S03]  /*0fa0*/  UMOV UR12, UR11 ;  /* 0x0000000b000c7c82 */ /* 0x000fc60008000000 */
[----:B------:R-:W-:-:S12]  /*0fb0*/  UIMAD.WIDE.U32.X UR4, UR15, UR19, UR12, UP1 ;  /* 0x000000130f0472a5 */ /* 0x000fd800088e040c */
.L_x_12:
[----:B------:R-:W-:Y:S01]  /*0fc0*/  USHF.R.U64 UR4, UR4, UR16, UR5 ;  /* 0x0000001004047299 */ /* 0x000fe20008001205 */
[----:B------:R-:W-:Y:S01]  /*0fd0*/  R2UR UR11, R17 ;  /* 0x00000000110b72ca */ /* 0x000fe200000e0000 */
[----:B------:R-:W-:Y:S02]  /*0fe0*/  USHF.R.U32.HI UR5, URZ, UR16, UR5 ;  /* 0x000000103f057299 */ /* 0x000fe40008011605 */
[----:B------:R-:W-:Y:S01]  /*0ff0*/  UIADD3 UR12, UP1, URZ, -UR4, URZ ;  /* 0x800000043f0c7290 */ /* 0x000fe2000ff3e03f */
[----:B------:R-:W-:Y:S01]  /*1000*/  ULDC.64 UR18, c[0x0][0x620] ;  /* 0x0001880000127ab9 */ /* 0x000fe20000000a00 */
[----:B------:R-:W-:Y:S02]  /*1010*/  UISETP.NE.AND UP2, UPT, UR38, URZ, UPT ;  /* 0x0000003f2600728c */ /* 0x000fe4000bf45270 */
[----:B------:R-:W-:Y:S01]  /*1020*/  UIADD3.X UR5, URZ, ~UR5, URZ, UP1, !UPT ;  /* 0x800000053f057290 */ /* 0x000fe20008ffe43f */
[----:B------:R-:W-:Y:S01]  /*1030*/  UMOV UR10, UR20 ;  /* 0x00000014000a7c82 */ /* 0x000fe20008000000 */
[----:B------:R-:W-:-:S02]  /*1040*/  ULDC UR13, c[0x0][0x618] ;  /* 0x00018600000d7ab9 */ /* 0x000fc40000000800 */
[----:B------:R-:W-:Y:S02]  /*1050*/  UIMAD UR5, UR5, UR18, URZ ;  /* 0x00000012050572a4 */ /* 0x000fe4000f8e023f */
[----:B------:R-:W-:Y:S02]  /*1060*/  UIMAD.WIDE.U32 UR10, UR12, UR18, UR10 ;  /* 0x000000120c0a72a5 */ /* 0x000fe4000f8e000a */
[----:B------:R-:W-:Y:S02]  /*1070*/  UIMAD UR12, UR12, UR19, UR5 ;  /* 0x000000130c0c72a4 */ /* 0x000fe4000f8e0205 */
[----:B------:R-:W-:Y:S02]  /*1080*/  @UP2 UIMAD UR7, UR17, UR9, UR8 ;  /* 0x00000009110722a4 */ /* 0x000fe4000f8e0208 */
[----:B------:R-:W-:Y:S01]  /*1090*/  UIADD3 UR11, UR11, UR12, URZ ;  /* 0x0000000c0b0b7290 */ /* 0x000fe2000fffe03f */
[----:B------:R-:W-:Y:S01]  /*10a0*/  ULDC.64 UR8, c[0x0][0x640] ;  /* 0x0001900000087ab9 */ /* 0x000fe20000000a00 */
[----:B------:R-:W-:-:S02]  /*10b0*/  ULDC UR15, c[0x0][0x608] ;  /* 0x00018200000f7ab9 */ /* 0x000fc40000000800 */
[----:B------:R-:W-:Y:S01]  /*10c0*/  USHF.R.U64 UR20, UR10, UR13, UR11 ;  /* 0x0000000d0a147299 */ /* 0x000fe2000800120b */
[----:B------:R-:W-:Y:S01]  /*10d0*/  ISETP.NE.U32.AND P0, PT, RZ, UR8, PT ;  /* 0x00000008ff007c0c */ /* 0x000fe2000bf05070 */
[----:B------:R-:W-:Y:S01]  /*10e0*/  USHF.R.U32.HI UR11, URZ, UR13, UR11 ;  /* 0x0000000d3f0b7299 */ /* 0x000fe2000801160b */
[----:B------:R-:W-:Y:S02]  /*10f0*/  ULDC UR21, c[0x0][0x658] ;  /* 0x0001960000157ab9 */ /* 0x000fe40000000800 */
[----:B------:R-:W-:Y:S01]  /*1100*/  ISETP.NE.AND.EX P0, PT, RZ, UR9, PT, P0 ;  /* 0x00000009ff007c0c */ /* 0x000fe2000bf05300 */
[----:B------:R-:W-:Y:S02]  /*1110*/  USHF.R.U64 UR25, UR20, UR15, UR11 ;  /* 0x0000000f14197299 */ /* 0x000fe4000800120b */
[----:B------:R-:W-:Y:S01]  /*1120*/  USHF.R.U32.HI UR11, URZ, UR15, UR11 ;  /* 0x0000000f3f0b7299 */ /* 0x000fe2000801160b */
[----:B------:R-:W-:Y:S01]  /*1130*/  UMOV UR10, 0xffffffff ;  /* 0xffffffff000a7882 */ /* 0x000fe20000000000 */
[----:B------:R-:W-:Y:S01]  /*1140*/  ULDC UR5, c[0x0][0x600] ;  /* 0x0001800000057ab9 */ /* 0x000fe20000000800 */
[----:B------:R-:W-:-:S02]  /*1150*/  USHF.L.U32 UR10, UR10, UR21, URZ ;  /* 0x000000150a0a7299 */ /* 0x000fc4000800063f */
[----:B------:R-:W-:Y:S02]  /*1160*/  USHF.R.U64 UR26, UR25, UR21, UR11 ;  /* 0x00000015191a7299 */ /* 0x000fe4000800120b */
[----:B------:R-:W-:Y:S02]  /*1170*/  ULOP3.LUT UR15, URZ, UR10, URZ, 0x33, !UPT ;  /* 0x0000000a3f0f7292 */ /* 0x000fe4000f8e333f */
[----:B------:R-:W-:Y:S02]  /*1180*/  UIADD3 UR19, UR5, -0x1, URZ ;  /* 0xffffffff05137890 */ /* 0x000fe4000fffe03f */
[----:B------:R-:W-:Y:S01]  /*1190*/  USHF.R.U32.HI UR11, URZ, UR21, UR11 ;  /* 0x000000153f0b7299 */ /* 0x000fe2000801160b */
[----:B------:R-:W-:Y:S01]  /*11a0*/  ULDC UR22, c[0x0][0x648] ;  /* 0x0001920000167ab9 */ /* 0x000fe20000000800 */
[----:B------:R-:W-:Y:S01]  /*11b0*/  ULDC UR23, c[0x0][0x638] ;  /* 0x00018e0000177ab9 */ /* 0x000fe20000000800 */
[----:B------:R-:W-:Y:S01]  /*11c0*/  UMOV UR24, 0x1 ;  /* 0x0000000100187882 */ /* 0x000fe20000000000 */
[----:B------:R-:W-:Y:S01]  /*11d0*/  UMOV UR10, UR26 ;  /* 0x0000001a000a7c82 */ /* 0x000fe20008000000 */
[----:B------:R-:W-:Y:S07]  /*11e0*/  @!P0 BRA `(.L_x_13) ;  /* 0x0000000000308947 */ /* 0x000fee0003800000 */
[----:B------:R-:W-:Y:S02]  /*11f0*/  ULDC UR16, c[0x0][0x64c] ;  /* 0x0001930000107ab9 */ /* 0x000fe40000000800 */
        /* <DEDUP_REMOVED lines=8> */
[----:B------:R-:W-:-:S07]  /*1280*/  UIMAD.WIDE.U32.X UR8, UR18, UR9, UR16, UP1 ;  /* 0x00000009120872a5 */ /* 0x000fce00088e0410 */
[----:B------:R-:W-:Y:S01]  /*1290*/  UMOV UR10, UR8 ;  /* 0x00000008000a7c82 */ /* 0x000fe20008000000 */
[----:B------:R-:W-:-:S05]  /*12a0*/  UMOV UR11, UR9 ;  /* 0x00000009000b7c82 */ /* 0x000fca0008000000 */
.L_x_13:
[----:B------:R-:W-:Y:S01]  /*12b0*/  USHF.R.U64 UR9, UR10, UR22, UR11 ;  /* 0x000000160a097299 */ /* 0x000fe2000800120b */
[----:B------:R-:W-:Y:S01]  /*12c0*/  IMAD.MOV.U32 R0, RZ, RZ, 0x1 ;  /* 0x00000001ff007424 */ /* 0x000fe200078e00ff */
[----:B------:R-:W-:Y:S01]  /*12d0*/  USHF.L.U32 UR8, UR24, UR21, URZ ;  /* 0x0000001518087299 */ /* 0x000fe2000800063f */
[----:B------:R-:W-:Y:S01]  /*12e0*/  IMAD.U32 R19, RZ, RZ, UR4 ;  /* 0x00000004ff137e24 */ /* 0x000fe2000f8e00ff */
[----:B------:R-:W-:Y:S02]  /*12f0*/  ULOP3.LUT UR15, UR25, UR15, URZ, 0xc0, !UPT ;  /* 0x0000000f190f7292 */ /* 0x000fe4000f8ec03f */
[----:B------:R-:W-:Y:S02]  /*1300*/  UIADD3 UR10, -UR9, URZ, URZ ;  /* 0x0000003f090a7290 */ /* 0x000fe4000fffe13f */
[----:B------:R-:W-:Y:S02]  /*1310*/  UIMAD UR15, UR8, UR9, UR15 ;  /* 0x00000009080f72a4 */ /* 0x000fe4000f8e020f */
[----:B------:R-:W-:-:S02]  /*1320*/  ULOP3.LUT UR19, UR20, UR19, URZ, 0xc0, !UPT ;  /* 0x0000001314137292 */ /* 0x000fc4000f8ec03f */
[----:B------:R-:W-:Y:S01]  /*1330*/  UIMAD UR8, UR10, UR23, UR26 ;  /* 0x000000170a0872a4 */ /* 0x000fe2000f8e021a */
[----:B------:R-:W-:Y:S01]  /*1340*/  ULDC UR9, c[0x0][0x610] ;  /* 0x0001840000097ab9 */ /* 0x000fe20000000800 */
[----:B------:R-:W-:Y:S02]  /*1350*/  UISETP.NE.AND UP1, UPT, UR38, URZ, UPT ;  /* 0x0000003f2600728c */ /* 0x000fe4000bf25270 */
[----:B------:R-:W-:Y:S02]  /*1360*/  UIMAD UR7, UR15, UR9, UR7 ;  /* 0x000000090f0772a4 */ /* 0x000fe4000f8e0207 */
[----:B------:R-:W-:-:S04]  /*1370*/  UIMAD UR8, UR8, UR5, UR19 ;  /* 0x00000005080872a4 */ /* 0x000fc8000f8e0213 */
[----:B------:R-:W-:Y:S02]  /*1380*/  USEL UR5, UR8, UR7, !UP1 ;  /* 0x0000000708057287 */ /* 0x000fe4000c800000 */
[----:B------:R-:W-:-:S04]  /*1390*/  USEL UR7, UR7, UR8, !UP1 ;  /* 0x0000000807077287 */ /* 0x000fc8000c800000 */
[----:B------:R-:W-:Y:S02]  /*13a0*/  IMAD.U32 R2, RZ, RZ, UR5 ;  /* 0x00000005ff027e24 */ /* 0x000fe4000f8e00ff */
[----:B------:R-:W-:-:S07]  /*13b0*/  IMAD.U32 R18, RZ, RZ, UR7 ;  /* 0x00000007ff127e24 */ /* 0x000fce000f8e00ff */
.L_x_11:
[----:B------:R-:W-:Y:S05]  /*13c0*/  @!P1 BRA `(.L_x_14) ;  /* 0x00000000000c9947 */ /* 0x000fea0003800000 */
[----:B------:R-:W-:Y:S01]  /*13d0*/  UCGABAR_WAIT ;  /* 0x0000000000007dc7 */ /* 0x000fe20008000000 */
[----:B------:R-:W-:Y:S01]  /*13e0*/  CCTL.IVALL ;  /* 0x00000000ff00798f */ /* 0x000fe20002000000 */
[----:B------:R-:W-:Y:S05]  /*13f0*/  BRA `(.L_x_15) ;  /* 0x0000000000047947 */ /* 0x000fea0003800000 */
.L_x_14:
[----:B------:R-:W-:Y:S06]  /*1400*/  BAR.SYNC.DEFER_BLOCKING 0x0 ;  /* 0x0000000000007b1d */ /* 0x000fec0000010000 */
.L_x_15:
[----:B------:R-:W-:Y:S02]  /*1410*/  ULDC UR4, c[0x0][0x28c] ;  /* 0x0000a30000047ab9 */ /* 0x000fe40000000800 */
[----:B------:R-:W-:-:S04]  /*1420*/  UIADD3 UR4, UR4, 0x1f, URZ ;  /* 0x0000001f04047890 */ /* 0x000fc8000fffe03f */
[----:B------:R-:W-:-:S04]  /*1430*/  USHF.R.S32.HI UR5, URZ, 0x1f, UR4 ;  /* 0x0000001f3f057899 */ /* 0x000fc80008011404 */
[----:B------:R-:W-:-:S04]  /*1440*/  ULEA.HI UR5, UR5, UR4, URZ, 0x5 ;  /* 0x0000000405057291 */ /* 0x000fc8000f8f283f */
[----:B------:R-:W-:Y:S01]  /*1450*/  USHF.R.S32.HI UR39, URZ, 0x5, UR5 ;  /* 0x000000053f277899 */ /* 0x000fe20008011405 */
[----:B------:R-:W-:Y:S11]  /*1460*/  @!P2 BRA `(.L_x_16) ;  /* 0x00000054007ca947 */ /* 0x000ff60003800000 */
[----:B------:R-:W-:-:S06]  /*1470*/  UISETP.GT.U32.AND UP1, UPT, UR14, 0x1, UPT ;  /* 0x000000010e00788c */ /* 0x000fcc000bf24070 */
[----:B------:R-:W-:-:S13]  /*1480*/  PLOP3.LUT P0, PT, PT, PT, UP1, 0x80, 0x0 ;  /* 0x000000000000781c */ /* 0x000fda0003f0f018 */
[----:B------:R-:W-:Y:S05]  /*1490*/  @P0 EXIT ;  /* 0x000000000000094d */ /* 0x000fea0003800000 */
.L_x_17:
[----:B------:R-:W-:-:S08]  /*14a0*/  NOP ;  /* 0x0000000000007918 */ /* 0x000fd00000000000 */
[----:B------:R-:W0:Y:S02]  /*14b0*/  USETMAXREG.TRY_ALLOC.CTAPOOL UP1, 0xe8 ;  /* 0x000000e8000079c8 */ /* 0x000e240008020600 */
[----:B0-----:R-:W-:-:S13]  /*14c0*/  PLOP3.LUT P0, PT, PT, PT, UP1, 0x80, 0x0 ;  /* 0x000000000000781c */ /* 0x001fda0003f0f018 */
[----:B------:R-:W-:Y:S05]  /*14d0*/  @!P0 BRA `(.L_x_17) ;  /* 0xfffffffc00f08947 */ /* 0x000fea000383ffff */
[----:B------:R-:W-:-:S13]  /*14e0*/  LOP3.LUT P0, RZ, R0, 0xff, RZ, 0xc0, !PT ;  /* 0x000000ff00ff7812 */ /* 0x000fda000780c0ff */
[----:B------:R-:W-:Y:S05]  /*14f0*/  @!P0 EXIT ;  /* 0x000000000000894d */ /* 0x000fea0003800000 */
[----:B------:R-:W0:Y:S01]  /*1500*/  S2UR UR5, SR_CgaCtaId ;  /* 0x00000000000579c3 */ /* 0x000e220000008800 */
[----:B------:R-:W-:Y:S01]  /*1510*/  VIADD R5, R5, 0xffffffff ;  /* 0xffffffff05057836 */ /* 0x000fe20000000000 */
[CC--:B------:R-:W-:Y:S01]  /*1520*/  LEA.HI R0, R9.reuse, R4.reuse, RZ, 0x2 ;  /* 0x0000000409007211 */ /* 0x0c0fe200078f10ff */
[----:B------:R-:W-:Y:S01]  /*1530*/  USHF.R.U32.HI UR4, URZ, 0x2, UR39 ;  /* 0x000000023f047899 */ /* 0x000fe20008011627 */
[----:B------:R-:W-:Y:S01]  /*1540*/  LEA.HI R9, R9, R4, RZ, 0x5 ;  /* 0x0000000409097211 */ /* 0x000fe200078f28ff */
[----:B------:R-:W-:Y:S01]  /*1550*/  UMOV UR42, 0x400 ;  /* 0x00000400002a7882 */ /* 0x000fe20000000000 */
[----:B------:R-:W-:Y:S01]  /*1560*/  R2UR UR49, R5 ;  /* 0x00000000053172ca */ /* 0x000fe200000e0000 */
[----:B------:R-:W-:Y:S01]  /*1570*/  ULOP3.LUT UR43, UR39, 0x3, URZ, 0xc0, !UPT ;  /* 0x00000003272b7892 */ /* 0x000fe2000f8ec03f */
[--C-:B------:R-:W-:Y:S01]  /*1580*/  SHF.R.S32.HI R90, RZ, 0x2, R0.reuse ;  /* 0x00000002ff5a7819 */ /* 0x100fe20000011400 */
[----:B------:R-:W-:Y:S01]  /*1590*/  ULOP3.LUT UR4, UR4, 0x1, URZ, 0xc0, !UPT ;  /* 0x0000000104047892 */ /* 0x000fe2000f8ec03f */
[----:B------:R-:W-:Y:S01]  /*15a0*/  SHF.R.S32.HI R3, RZ, 0x1f, R0 ;  /* 0x0000001fff037819 */ /* 0x000fe20000011400 */
[----:B------:R-:W-:Y:S01]  /*15b0*/  USEL UR43, UR43, URZ, !UP0 ;  /* 0x0000003f2b2b7287 */ /* 0x000fe2000c000000 */
[----:B------:R-:W-:Y:S01]  /*15c0*/  SHF.R.S32.HI R9, RZ, 0x5, R9 ;  /* 0x00000005ff097819 */ /* 0x000fe20000011409 */
[----:B------:R-:W-:Y:S01]  /*15d0*/  UISETP.EQ.U32.AND UP0, UPT, UR4, 0x1, !UP0 ;  /* 0x000000010400788c */ /* 0x000fe2000c702070 */
[----:B------:R-:W-:Y:S01]  /*15e0*/  LEA.HI R3, R3, R90, RZ, 0x3 ;  /* 0x0000005a03037211 */ /* 0x000fe200078f18ff */
[----:B------:R-:W-:Y:S01]  /*15f0*/  UISETP.LT.AND UP1, UPT, UR39, 0x1, UPT ;  /* 0x000000012700788c */ /* 0x000fe2000bf21270 */
[----:B------:R-:W-:Y:S01]  /*1600*/  ISETP.NE.AND P0, PT, R5, RZ, PT ;  /* 0x000000ff0500720c */ /* 0x000fe20003f05270 */
[----:B------:R-:W-:Y:S01]  /*1610*/  ULDC UR6, c[0x0][0x284] ;  /* 0x0000a10000067ab9 */ /* 0x000fe20000000800 */
[----:B------:R-:W-:Y:S01]  /*1620*/  LOP3.LUT R3, R3, 0xfffffff8, RZ, 0xc0, !PT ;  /* 0xfffffff803037812 */ /* 0x000fe200078ec0ff */
[----:B------:R-:W-:Y:S01]  /*1630*/  USHF.L.U32 UR49, UR49, 0x3, URZ ;  /* 0x0000000331317899 */ /* 0x000fe2000800063f */
[----:B------:R-:W-:Y:S01]  /*1640*/  SEL R100, RZ, 0x1, P0 ;  /* 0x00000001ff647807 */ /* 0x000fe20000000000 */
[----:B------:R-:W-:-:S02]  /*1650*/  USEL UR45, UR39, 0x1, UP1 ;  /* 0x00000001272d7887 */ /* 0x000fc40008800000 */
[----:B------:R-:W-:Y:S01]  /*1660*/  IMAD.IADD R90, R90, 0x1, -R3 ;  /* 0x000000015a5a7824 */ /* 0x000fe200078e0a03 */
[----:B0-----:R-:W-:Y:S01]  /*1670*/  ULEA UR42, UR5, UR42, 0x18 ;  /* 0x0000002a052a7291 */ /* 0x001fe2000f8ec03f */
[----:B------:R-:W-:Y:S01]  /*1680*/  IMAD.U32 R94, RZ, RZ, UR49 ;  /* 0x00000031ff5e7e24 */ /* 0x000fe2000f8e00ff */
[----:B------:R-:W-:Y:S01]  /*1690*/  LOP3.LUT R3, R0, 0xfffffffc, RZ, 0xc0, !PT ;  /* 0xfffffffc00037812 */ /* 0x000fe200078ec0ff */
[C-C-:B------:R-:W-:Y:S01]  /*16a0*/  IMAD R97, R9.reuse, -0x10, -R90.reuse ;  /* 0xfffffff009617824 */ /* 0x140fe200078e0a5a */
[----:B------:R-:W-:Y:S01]  /*16b0*/  UIADD3 UR44, UR42, 0x50, URZ ;  /* 0x000000502a2c7890 */ /* 0x000fe2000fffe03f */
[--C-:B------:R-:W-:Y:S01]  /*16c0*/  SHF.R.S32.HI R91, RZ, 0x1f, R90.reuse ;  /* 0x0000001fff5b7819 */ /* 0x100fe2000001145a */
[----:B------:R-:W-:Y:S01]  /*16d0*/  UIADD3 UR4, UR42, 0x180, URZ ;  /* 0x000001802a047890 */ /* 0x000fe2000fffe03f */
[----:B------:R-:W-:Y:S01]  /*16e0*/  LOP3.LUT R96, R94, 0x8, RZ, 0xc0, !PT ;  /* 0x000000085e607812 */ /* 0x000fe200078ec0ff */
[----:B------:R-:W-:Y:S01]  /*16f0*/  UIADD3 UR5, UR42, 0x4180, URZ ;  /* 0x000041802a057890 */ /* 0x000fe2000fffe03f */
[----:B------:R-:W-:Y:S01]  /*1700*/  IMAD.IADD R92, R4, 0x1, -R3 ;  /* 0x00000001045c7824 */ /* 0x000fe200078e0a03 */
[----:B------:R-:W-:Y:S01]  /*1710*/  USHF.R.U32.HI UR4, URZ, 0x4, UR4 ;  /* 0x000000043f047899 */ /* 0x000fe20008011604 */
[----:B------:R-:W-:Y:S01]  /*1720*/  IMAD.U32 R93, RZ, RZ, UR44 ;  /* 0x0000002cff5d7e24 */ /* 0x000fe2000f8e00ff */
[----:B------:R-:W-:Y:S01]  /*1730*/  USHF.R.U32.HI UR5, URZ, 0x4, UR5 ;  /* 0x000000043f057899 */ /* 0x000fe20008011605 */
[----:B------:R-:W-:Y:S01]  /*1740*/  IMAD.WIDE R90, R9, 0x10, R90 ;  /* 0x00000010095a7825 */ /* 0x000fe200078e025a */
[----:B------:R-:W-:Y:S01]  /*1750*/  ULOP3.LUT UR4, UR4, 0x3fff, URZ, 0xc0, !UPT ;  /* 0x00003fff04047892 */ /* 0x000fe2000f8ec03f */
[----:B------:R-:W-:Y:S01]  /*1760*/  LOP3.LUT R94, R94, 0x8, RZ, 0xc, !PT ;  /* 0x000000085e5e7812 */ /* 0x000fe200078e0cff */
[----:B------:R-:W-:Y:S01]  /*1770*/  ULOP3.LUT UR5, UR5, 0x3fff, URZ, 0xc0, !UPT ;  /* 0x00003fff05057892 */ /* 0x000fe2000f8ec03f */
[----:B------:R-:W-:Y:S01]  /*1780*/  VIADD R95, R93, UR49 ;  /* 0x000000315d5f7c36 */ /* 0x000fe20008000000 */
[----:B------:R-:W-:Y:S01]  /*1790*/  LOP3.LUT R96, R96, 0x18, RZ, 0x3c, !PT ;  /* 0x0000001860607812 */ /* 0x000fe200078e3cff */
[----:B------:R-:W-:Y:S01]  /*17a0*/  VIADD R97, R97, UR6 ;  /* 0x0000000661617c36 */ /* 0x000fe20008000000 */
[----:B------:R-:W-:-:S02]  /*17b0*/  ULOP3.LUT UR40, UR36, 0x1, URZ, 0xfc, !UPT ;  /* 0x0000000124287892 */ /* 0x000fc4000f8efc3f */
[----:B------:R-:W-:Y:S02]  /*17c0*/  USHF.L.U32 UR41, UR39, 0x1, URZ ;  /* 0x0000000127297899 */ /* 0x000fe4000800063f */
[----:B------:R-:W-:Y:S02]  /*17d0*/  UIADD3 UR45, -UR45, UR39, URZ ;  /* 0x000000272d2d7290 */ /* 0x000fe4000fffe13f */
[----:B------:R-:W-:Y:S02]  /*17e0*/  USEL UR46, URZ, 0x1, !UP0 ;  /* 0x000000013f2e7887 */ /* 0x000fe4000c000000 */
[----:B------:R-:W-:Y:S02]  /*17f0*/  ULOP3.LUT UR47, UR4, 0x10000, URZ, 0xfc, !UPT ;  /* 0x00010000042f7892 */ /* 0x000fe4000f8efc3f */
[----:B------:R-:W-:-:S12]  /*1800*/  ULOP3.LUT UR48, UR5, 0x10000, URZ, 0xfc, !UPT ;  /* 0x0001000005307892 */ /* 0x000fd8000f8efc3f */
.L_x_165:
[----:B------:R-:W-:Y:S01]  /*1810*/  SHF.L.U32 R0, R100, 0x1f, RZ ;  /* 0x0000001f64007819 */ /* 0x000fe200000006ff */
[----:B------:R-:W-:Y:S02]  /*1820*/  ULDC UR4, c[0x0][0x28c] ;  /* 0x0000a30000047ab9 */ /* 0x000fe40000000800 */
[----:B------:R-:W-:Y:S01]  /*1830*/  ISETP.LT.AND P1, PT, RZ, UR4, PT ;  /* 0x00000004ff007c0c */ /* 0x000fe2000bf21270 */
[----:B------:R-:W0:Y:S02]  /*1840*/  SYNCS.PHASECHK.TRANS64.TRYWAIT P0, [R93+UR49], R0 ;  /* 0x000000005d0075a7 */ /* 0x000e240008000171 */
[----:B0-23--:R-:W-:Y:S10]  /*1850*/  @!P0 BRA `(.L_x_18) ;  /* 0x0000006000888947 */ /* 0x00dff40003800000 */
.L_x_187:
[----:B------:R-:W-:Y:S05]  /*1860*/  @P1 BRA `(.L_x_19) ;  /* 0x0000000000401947 */ /* 0x000fea0003800000 */
[----:B0-----:R-:W-:Y:S01]  /*1870*/  MOV R0, 0x0 ;  /* 0x0000000000007802 */ /* 0x001fe20000000f00 */
[----:B------:R-:W-:Y:S01]  /*1880*/  ULDC.64 UR4, c[0x4][0x68] ;  /* 0x01001a0000047ab9 */ /* 0x000fe20000000a00 */
[----:B------:R-:W-:Y:S01]  /*1890*/  ULDC.64 UR6, c[0x4][0x8] ;  /* 0x0100020000067ab9 */ /* 0x000fe20000000a00 */
[----:B------:R-:W-:Y:S01]  /*18a0*/  IMAD.U32 R4, RZ, RZ, UR4 ;  /* 0x00000004ff047e24 */ /* 0x000fe2000f8e00ff */
[----:B------:R0:W1:Y:S01]  /*18b0*/  LDC.64 R14, c[0x4][R0] ;  /* 0x01000000000e7b82 */ /* 0x0000620000000a00 */
[----:B------:R-:W-:Y:S01]  /*18c0*/  IMAD.U32 R5, RZ, RZ, UR5 ;  /* 0x00000005ff057e24 */ /* 0x000fe2000f8e00ff */
[----:B------:R-:W-:Y:S01]  /*18d0*/  ULDC.64 UR4, c[0x4][0x70] ;  /* 0x01001c0000047ab9 */ /* 0x000fe20000000a00 */
[----:B------:R-:W-:Y:S02]  /*18e0*/  IMAD.U32 R10, RZ, RZ, UR6 ;  /* 0x00000006ff0a7e24 */ /* 0x000fe4000f8e00ff */
[----:B------:R-:W-:Y:S02]  /*18f0*/  IMAD.U32 R6, RZ, RZ, UR4 ;  /* 0x00000004ff067e24 */ /* 0x000fe4000f8e00ff */
[----:B------:R-:W-:-:S02]  /*1900*/  IMAD.U32 R7, RZ, RZ, UR5 ;  /* 0x00000005ff077e24 */ /* 0x000fc4000f8e00ff */
[----:B------:R-:W-:Y:S02]  /*1910*/  IMAD.U32 R11, RZ, RZ, UR7 ;  /* 0x00000007ff0b7e24 */ /* 0x000fe4000f8e00ff */
[----:B------:R-:W-:Y:S02]  /*1920*/  IMAD.MOV.U32 R8, RZ, RZ, 0x1e1 ;  /* 0x000001e1ff087424 */ /* 0x000fe400078e00ff */
[----:B------:R-:W-:Y:S02]  /*1930*/  IMAD.MOV.U32 R12, RZ, RZ, 0x1 ;  /* 0x00000001ff0c7424 */ /* 0x000fe400078e00ff */
[----:B0-----:R-:W-:-:S07]  /*1940*/  IMAD.MOV.U32 R13, RZ, RZ, RZ ;  /* 0x000000ffff0d7224 */ /* 0x001fce00078e00ff */
[----:B------:R-:W-:-:S07]  /*1950*/  LEPC R20, `(.L_x_19) ;  /* 0x000000001014794e */ /* 0x000fce0000000000 */
[----:B-1---5:R-:W-:Y:S05]  /*1960*/  CALL.ABS.NOINC R14 ;  /* 0x000000000e007343 */ /* 0x022fea0003c00000 */
.L_x_19:
[----:B0-----:R-:W-:-:S05]  /*1970*/  IMAD.U32 R0, RZ, RZ, UR40 ;  /* 0x00000028ff007e24 */ /* 0x001fca000f8e00ff */
[----:B------:R-:W-:-:S13]  /*1980*/  ISETP.NE.AND P0, PT, R0, 0x3, PT ;  /* 0x000000030000780c */ /* 0x000fda0003f05270 */
[----:B------:R-:W-:Y:S05]  /*1990*/  @!P0 BRA `(.L_x_20) ;  /* 0x0000000000048947 */ /* 0x000fea0003800000 */
[----:B------:R-:W-:Y:S01]  /*19a0*/  BPT.TRAP 0x1 ;  /* 0x000000040000795c */ /* 0x000fe20000300000 */
.L_x_20:
[----:B------:R-:W-:Y:S02]  /*19b0*/  IMAD.U32 R3, RZ, RZ, UR43 ;  /* 0x0000002bff037e24 */ /* 0x000fe4000f8e00ff */
[----:B------:R-:W-:-:S03]  /*19c0*/  IMAD.U32 R0, RZ, RZ, UR46 ;  /* 0x0000002eff007e24 */ /* 0x000fc6000f8e00ff */
[----:B------:R-:W-:Y:S02]  /*19d0*/  LEA R3, R3, UR42, 0x3 ;  /* 0x0000002a03037c11 */ /* 0x000fe4000f8e18ff */
[----:B------:R-:W-:-:S04]  /*19e0*/  SHF.L.U32 R0, R0, 0x1f, RZ ;  /* 0x0000001f00007819 */ /* 0x000fc800000006ff */
[----:B------:R0:W1:Y:S01]  /*19f0*/  SYNCS.PHASECHK.TRANS64.TRYWAIT P1, [R3+URZ], R0 ;  /* 0x00000000030075a7 */ /* 0x000062000802017f */
[----:B------:R-:W-:Y:S05]  /*1a00*/  @!P0 BRA `(.L_x_21) ;  /* 0x0000000000048947 */ /* 0x000fea0003800000 */
[----:B------:R-:W-:Y:S01]  /*1a10*/  BPT.TRAP 0x1 ;  /* 0x000000040000795c */ /* 0x000fe20000300000 */
.L_x_21:
[----:B-1----:R-:W-:Y:S05]  /*1a20*/  @P1 BRA `(.L_x_22) ;  /* 0x0000000000081947 */ /* 0x002fea0003800000 */
[----:B------:R-:W1:Y:S02]  /*1a30*/  SYNCS.PHASECHK.TRANS64.TRYWAIT P1, [R3+URZ], R0 ;  /* 0x00000000030075a7 */ /* 0x000e64000802017f */
[----:B-1----:R-:W-:Y:S05]  /*1a40*/  @!P1 BRA `(.L_x_23) ;  /* 0x0000006000209947 */ /* 0x002fea0003800000 */
.L_x_22:
[----:B------:R-:W-:Y:S05]  /*1a50*/  WARPSYNC.ALL ;  /* 0x0000000000007948 */ /* 0x000fea0003800000 */
[----:B------:R-:W-:Y:S01]  /*1a60*/  ULEA UR4, UR43, UR47, 0x8 ;  /* 0x0000002f2b047291 */ /* 0x000fe2000f8e403f */
[----:B------:R-:W-:Y:S01]  /*1a70*/  WARPGROUP.ARRIVE ;  /* 0x00000000000079c5 */ /* 0x000fe20000000000 */
[----:B------:R-:W-:Y:S01]  /*1a80*/  ULEA UR6, UR43, UR48, 0x9 ;  /* 0x000000302b067291 */ /* 0x000fe2000f8e483f */
[----:B01----:R-:W-:Y:S01]  /*1a90*/  IMAD.U32 R0, RZ, RZ, UR45 ;  /* 0x0000002dff007e24 */ /* 0x003fe2000f8e00ff */
[----:B------:R-:W-:Y:S01]  /*1aa0*/  UMOV UR5, 0x80000020 ;  /* 0x8000002000057882 */ /* 0x000fe20000000000 */
[----:B------:R-:W-:-:S03]  /*1ab0*/  UMOV UR7, 0x80000020 ;  /* 0x8000002000077882 */ /* 0x000fc60000000000 */
[----:B------:R-:W-:-:S03]  /*1ac0*/  ISETP.GE.AND P1, PT, R0, 0x1, PT ;  /* 0x000000010000780c */ /* 0x000fc60003f26270 */
[----:B------:R-:W-:Y:S01]  /*1ad0*/  HGMMA.64x128x16.F32.BF16 R24, gdesc[UR4], RZ, !UPT, gsb0 ;  /* 0x01e00000041879f0 */ /* 0x000fe2000c0018ff */
[----:B------:R-:W-:Y:S02]  /*1ae0*/  UIADD3 UR4, UR4, 0x2, URZ ;  /* 0x0000000204047890 */ /* 0x000fe4000fffe03f */
[----:B------:R-:W-:Y:S01]  /*1af0*/  UIADD3 UR6, UR6, 0x2, URZ ;  /* 0x0000000206067890 */ /* 0x000fe2000fffe03f */
[----:B------:R-:W-:Y:S01]  /*1b00*/  UMOV UR5, 0x80000020 ;  /* 0x8000002000057882 */ /* 0x000fe20000000000 */
[----:B------:R-:W-:Y:S01]  /*1b10*/  UMOV UR7, 0x80000020 ;  /* 0x8000002000077882 */ /* 0x000fe20000000000 */
[----:B------:R-:W-:Y:S02]  /*1b20*/  WARPGROUP.DEPBAR.LE gsb0, 0x0 ;  /* 0x00008000000079c5 */ /* 0x000fe40000010000 */
[----:B------:R-:W-:-:S06]  /*1b30*/  WARPGROUP.ARRIVE ;  /* 0x00000000000079c5 */ /* 0x000fcc0000000000 */
[----:B------:R-:W-:Y:S03]  /*1b40*/  HGMMA.64x128x16.F32.BF16 R24, gdesc[UR4], R24, gsb0 ;  /* 0x01e00000041879f0 */ /* 0x000fe60008001818 */
[----:B------:R-:W-:Y:S02]  /*1b50*/  WARPGROUP.DEPBAR.LE gsb0, 0x0 ;  /* 0x00008000000079c5 */ /* 0x000fe40000010000 */
[----:B------:R-:W-:Y:S05]  /*1b60*/  @!P1 BRA `(.L_x_24) ;  /* 0x0000000000d89947 */ /* 0x000fea0003800000 */
[----:B------:R-:W-:Y:S01]  /*1b70*/  UIADD3 UR4, UR43, 0x1, URZ ;  /* 0x000000012b047890 */ /* 0x000fe2000fffe03f */
[----:B------:R-:W-:Y:S02]  /*1b80*/  IMAD.U32 R0, RZ, RZ, UR45 ;  /* 0x0000002dff007e24 */ /* 0x000fe4000f8e00ff */
[----:B------:R-:W-:Y:S01]  /*1b90*/  IMAD.U32 R3, RZ, RZ, UR43 ;  /* 0x0000002bff037e24 */ /* 0x000fe2000f8e00ff */
[----:B------:R-:W-:-:S04]  /*1ba0*/  UISETP.NE.AND UP0, UPT, UR4, 0x4, UPT ;  /* 0x000000040400788c */ /* 0x000fc8000bf05270 */
[----:B------:R-:W-:Y:S02]  /*1bb0*/  USEL UR5, URZ, 0x1, UP0 ;  /* 0x000000013f057887 */ /* 0x000fe40008000000 */
[----:B------:R-:W-:Y:S02]  /*1bc0*/  USEL UR8, UR4, URZ, UP0 ;  /* 0x0000003f04087287 */ /* 0x000fe40008000000 */
[----:B------:R-:W-:-:S06]  /*1bd0*/  ULOP3.LUT UR5, UR46, UR5, URZ, 0x3c, !UPT ;  /* 0x000000052e057292 */ /* 0x000fcc000f8e3c3f */
[----:B------:R-:W-:-:S07]  /*1be0*/  IMAD.U32 R6, RZ, RZ, UR5 ;  /* 0x00000005ff067e24 */ /* 0x000fce000f8e00ff */
.L_x_31:
[----:B------:R-:W-:Y:S05]  /*1bf0*/  @!P0 BRA `(.L_x_25) ;  /* 0x0000000000048947 */ /* 0x000fea0003800000 */
[----:B------:R-:W-:Y:S01]  /*1c00*/  BPT.TRAP 0x1 ;  /* 0x000000040000795c */ /* 0x000fe20000300000 */
.L_x_25:
[----:B------:R-:W-:Y:S01]  /*1c10*/  ULEA UR4, UR8, UR42, 0x3 ;  /* 0x0000002a08047291 */ /* 0x000fe2000f8e183f */
[----:B------:R-:W-:-:S08]  /*1c20*/  SHF.L.U32 R4, R6, 0x1f, RZ ;  /* 0x0000001f06047819 */ /* 0x000fd000000006ff */
[----:B------:R0:W1:Y:S01]  /*1c30*/  SYNCS.PHASECHK.TRANS64.TRYWAIT P1, [UR4], R4 ;  /* 0x00000004ff0075a7 */ /* 0x0000620008020144 */
[----:B------:R-:W-:Y:S05]  /*1c40*/  @!P0 BRA `(.L_x_26) ;  /* 0x0000000000048947 */ /* 0x000fea0003800000 */
[----:B------:R-:W-:Y:S01]  /*1c50*/  BPT.TRAP 0x1 ;  /* 0x000000040000795c */ /* 0x000fe20000300000 */
.L_x_26:
[----:B-1----:R-:W-:Y:S05]  /*1c60*/  @P1 BRA `(.L_x_27) ;  /* 0x0000000000081947 */ /* 0x002fea0003800000 */
[----:B------:R-:W1:Y:S02]  /*1c70*/  SYNCS.PHASECHK.TRANS64.TRYWAIT P1, [UR4], R4 ;  /* 0x00000004ff0075a7 */ /* 0x000e640008020144 */
[----:B-1----:R-:W-:Y:S05]  /*1c80*/  @!P1 BRA `(.L_x_28) ;  /* 0x0000005c00a49947 */ /* 0x002fea0003800000 */
.L_x_27:
[----:B------:R-:W-:Y:S01]  /*1c90*/  ULEA UR4, UR8, UR47, 0x8 ;  /* 0x0000002f08047291 */ /* 0x000fe2000f8e403f */
[----:B------:R-:W-:Y:S01]  /*1ca0*/  WARPGROUP.ARRIVE ;  /* 0x00000000000079c5 */ /* 0x000fe20000000000 */
[----:B------:R-:W-:Y:S01]  /*1cb0*/  ULEA UR6, UR8, UR48, 0x9 ;  /* 0x0000003008067291 */ /* 0x000fe2000f8e483f */
[----:B------:R-:W-:Y:S01]  /*1cc0*/  UMOV UR5, 0x80000020 ;  /* 0x8000002000057882 */ /* 0x000fe20000000000 */
[----:B------:R-:W-:-:S07]  /*1cd0*/  UMOV UR7, 0x80000020 ;  /* 0x8000002000077882 */ /* 0x000fce0000000000 */
[----:B------:R-:W-:Y:S01]  /*1ce0*/  HGMMA.64x128x16.F32.BF16 R24, gdesc[UR4], R24, gsb0 ;  /* 0x01e00000041879f0 */ /* 0x000fe20008001818 */
        /* <DEDUP_REMOVED lines=9> */
[----:B------:R-:W-:Y:S01]  /*1d80*/  BPT.TRAP 0x1 ;  /* 0x000000040000795c */ /* 0x000fe20000300000 */
.L_x_29:
[----:B------:R-:W-:Y:S01]  /*1d90*/  ISETP.NE.AND P1, PT, R23, RZ, PT ;  /* 0x000000ff1700720c */ /* 0x000fe20003f25270 */
[----:B------:R-:W-:-:S12]  /*1da0*/  UISETP.GT.U32.AND UP0, UPT, UR36, 0x1, UPT ;  /* 0x000000012400788c */ /* 0x000fd8000bf04070 */
[----:B01----:R-:W-:-:S05]  /*1db0*/  @P1 LEA R4, R3, UR42, 0x3 ;  /* 0x0000002a03041c11 */ /* 0x003fca000f8e18ff */
[----:B------:R-:W-:-:S05]  /*1dc0*/  @P1 VIADD R5, R4, 0x20 ;  /* 0x0000002004051836 */ /* 0x000fca0000000000 */
[----:B------:R-:W-:-:S04]  /*1dd0*/  @P1 PRMT R5, R22, 0x654, R5 ;  /* 0x0000065416051816 */ /* 0x000fc80000000005 */
[----:B------:R0:W-:Y:S01]  /*1de0*/  @P1 SYNCS.ARRIVE.TRANS64.RED.A1T0 RZ, [R5+URZ], RZ ;  /* 0x000000ff05ff19a7 */ /* 0x0001e2000810043f */
[----:B------:R-:W-:-:S13]  /*1df0*/  PLOP3.LUT P1, PT, PT, PT, UP0, 0x80, 0x0 ;  /* 0x000000000000781c */ /* 0x000fda0003f2f008 */
[----:B0-----:R-:W-:Y:S05]  /*1e00*/  @P1 BRA `(.L_x_30) ;  /* 0x0000000000041947 */ /* 0x001fea0003800000 */
[----:B------:R-:W-:Y:S01]  /*1e10*/  BPT.TRAP 0x1 ;  /* 0x000000040000795c */ /* 0x000fe20000300000 */
.L_x_30:
[----:B------:R-:W-:Y:S01]  /*1e20*/  UIADD3 UR8, UR8, 0x1, URZ ;  /* 0x0000000108087890 */ /* 0x000fe2000fffe03f */
[C---:B------:R-:W-:Y:S01]  /*1e30*/  ISETP.GT.AND P2, PT, R0.reuse, 0x1, PT ;  /* 0x000000010000780c */ /* 0x040fe20003f44270 */
[----:B------:R-:W-:Y:S02]  /*1e40*/  VIADD R3, R3, 0x1 ;  /* 0x0000000103037836 */ /* 0x000fe40000000000 */
[----:B------:R-:W-:Y:S01]  /*1e50*/  UISETP.NE.AND UP0, UPT, UR8, 0x4, UPT ;  /* 0x000000040800788c */ /* 0x000fe2000bf05270 */
[----:B------:R-:W-:Y:S02]  /*1e60*/  VIADD R0, R0, 0xffffffff ;  /* 0xffffffff00007836 */ /* 0x000fe40000000000 */
[C---:B------:R-:W-:Y:S01]  /*1e70*/  ISETP.NE.AND P1, PT, R3.reuse, 0x4, PT ;  /* 0x000000040300780c */ /* 0x040fe20003f25270 */
[----:B------:R-:W-:Y:S02]  /*1e80*/  USEL UR4, URZ, 0x1, UP0 ;  /* 0x000000013f047887 */ /* 0x000fe40008000000 */
[----:B------:R-:W-:Y:S01]  /*1e90*/  USEL UR8, UR8, URZ, UP0 ;  /* 0x0000003f08087287 */ /* 0x000fe20008000000 */
[----:B------:R-:W-:-:S03]  /*1ea0*/  SEL R3, R3, RZ, P1 ;  /* 0x000000ff03037207 */ /* 0x000fc60000800000 */
[----:B------:R-:W-:Y:S01]  /*1eb0*/  LOP3.LUT R6, R6, UR4, RZ, 0x3c, !PT ;  /* 0x0000000406067c12 */ /* 0x000fe2000f8e3cff */
[----:B------:R-:W-:Y:S07]  /*1ec0*/  @P2 BRA `(.L_x_31) ;  /* 0xfffffffc00482947 */ /* 0x000fee000383ffff */
.L_x_24:
[----:B------:R-:W0:Y:S01]  /*1ed0*/  LDC R0, c[0x0][0x28c] ;  /* 0x0000a300ff007b82 */ /* 0x000e220000000800 */
[----:B------:R1:W-:Y:S01]  /*1ee0*/  SYNCS.ARRIVE.TRANS64.A1T0 RZ, [R94+UR44], RZ ;  /* 0x000000ff5eff79a7 */ /* 0x0003e2000810002c */
[----:B0-----:R-:W-:-:S13]  /*1ef0*/  ISETP.GE.AND P1, PT, R0, 0x1, PT ;  /* 0x000000010000780c */ /* 0x001fda0003f26270 */
[----:B-1----:R-:W-:Y:S05]  /*1f00*/  @!P1 BRA `(.L_x_32) ;  /* 0x0000000000409947 */ /* 0x002fea0003800000 */
[----:B------:R-:W-:Y:S05]  /*1f10*/  @!P0 BRA `(.L_x_33) ;  /* 0x0000000000048947 */ /* 0x000fea0003800000 */
[----:B------:R-:W-:Y:S01]  /*1f20*/  BPT.TRAP 0x1 ;  /* 0x000000040000795c */ /* 0x000fe20000300000 */
.L_x_33:
[----:B------:R-:W-:Y:S01]  /*1f30*/  ISETP.NE.AND P0, PT, R23, RZ, PT ;  /* 0x000000ff1700720c */ /* 0x000fe20003f05270 */
[----:B------:R-:W-:-:S12]  /*1f40*/  IMAD.U32 R3, RZ, RZ, UR42 ;  /* 0x0000002aff037e24 */ /* 0x000fd8000f8e00ff */
[----:B------:R-:W-:-:S05]  /*1f50*/  VOTEU.ANY UP0, P0 ;  /* 0x00000000003f7886 */ /* 0x000fca0000000100 */
[----:B------:R-:W-:Y:S02]  /*1f60*/  @UP0 UIADD3 UR4, UR45, UR43, URZ ;  /* 0x0000002b2d040290 */ /* 0x000fe4000fffe03f */
[----:B------:R-:W-:-:S04]  /*1f70*/  UISETP.GT.U32.AND UP0, UPT, UR36, 0x1, UPT ;  /* 0x000000012400788c */ /* 0x000fc8000bf04070 */
[----:B------:R-:W-:-:S04]  /*1f80*/  IMAD.U32 R0, RZ, RZ, UR4 ;  /* 0x00000004ff007e24 */ /* 0x000fc8000f8e00ff */
[----:B------:R-:W-:-:S05]  /*1f90*/  @P0 IMAD.SHL.U32 R0, R0, 0x8, RZ ;  /* 0x0000000800000824 */ /* 0x000fca00078e00ff */
[----:B------:R-:W-:-:S04]  /*1fa0*/  @P0 LOP3.LUT R0, R0, 0x18, RZ, 0xc0, !PT ;  /* 0x0000001800000812 */ /* 0x000fc800078ec0ff */
[----:B------:R-:W-:-:S04]  /*1fb0*/  @P0 IADD3 R3, R3, 0x20, R0 ;  /* 0x0000002003030810 */ /* 0x000fc80007ffe000 */
[----:B------:R-:W-:-:S04]  /*1fc0*/  @P0 PRMT R3, R22, 0x654, R3 ;  /* 0x0000065416030816 */ /* 0x000fc80000000003 */
[----:B------:R0:W-:Y:S01]  /*1fd0*/  @P0 SYNCS.ARRIVE.TRANS64.RED.A1T0 RZ, [R3+URZ], RZ ;  /* 0x000000ff03ff09a7 */ /* 0x0001e2000810043f */
[----:B------:R-:W-:-:S13]  /*1fe0*/  PLOP3.LUT P0, PT, PT, PT, UP0, 0x80, 0x0 ;  /* 0x000000000000781c */ /* 0x000fda0003f0f008 */
[----:B0-----:R-:W-:Y:S05]  /*1ff0*/  @P0 BRA `(.L_x_32) ;  /* 0x0000000000040947 */ /* 0x001fea0003800000 */
[----:B------:R-:W-:Y:S01]  /*2000*/  BPT.TRAP 0x1 ;  /* 0x000000040000795c */ /* 0x000fe20000300000 */
.L_x_32:
[----:B------:R-:W-:Y:S01]  /*2010*/  SHF.L.U32 R0, R100, 0x1f, RZ ;  /* 0x0000001f64007819 */ /* 0x000fe200000006ff */
[----:B------:R-:W-:Y:S01]  /*2020*/  UIADD3 UR43, UR41, UR43, URZ ;  /* 0x0000002b292b7290 */ /* 0x000fe2000fffe03f */
[----:B------:R-:W0:Y:S01]  /*2030*/  LDC R9, c[0x0][0x288] ;  /* 0x0000a200ff097b82 */ /* 0x000e220000000800 */
[----:B------:R-:W-:Y:S02]  /*2040*/  IMAD.SHL.U32 R10, R92, 0x2, RZ ;  /* 0x000000025c0a7824 */ /* 0x000fe400078e00ff */
[----:B------:R-:W-:Y:S02]  /*2050*/  USHF.R.U32.HI UR4, URZ, 0x2, UR43 ;  /* 0x000000023f047899 */ /* 0x000fe4000801162b */
[----:B------:R-:W-:Y:S01]  /*2060*/  UISETP.GT.U32.AND UP0, UPT, UR43, 0x3, UPT ;  /* 0x000000032b00788c */ /* 0x000fe2000bf04070 */
[----:B------:R-:W-:Y:S01]  /*2070*/  SHF.R.S32.HI R11, RZ, 0x1f, R10 ;  /* 0x0000001fff0b7819 */ /* 0x000fe2000001140a */
[----:B------:R-:W-:Y:S01]  /*2080*/  ULOP3.LUT UR4, UR4, 0x1, URZ, 0xc0, !UPT ;  /* 0x0000000104047892 */ /* 0x000fe2000f8ec03f */
[----:B------:R-:W1:Y:S01]  /*2090*/  SYNCS.PHASECHK.TRANS64.TRYWAIT P0, [R93+UR49+0x10], R0 ;  /* 0x000010005d0075a7 */ /* 0x000e620008000171 */
[----:B------:R-:W-:-:S02]  /*20a0*/  UISETP.LT.U32.AND UP0, UPT, UR41, 0x4, UP0 ;  /* 0x000000042900788c */ /* 0x000fc40008701070 */
[----:B------:R-:W-:Y:S02]  /*20b0*/  UISETP.NE.U32.AND UP1, UPT, UR4, 0x1, UPT ;  /* 0x000000010400788c */ /* 0x000fe4000bf25070 */
[----:B------:R-:W-:Y:S02]  /*20c0*/  USEL UR5, URZ, 0x1, !UP0 ;  /* 0x000000013f057887 */ /* 0x000fe4000c000000 */
[----:B------:R-:W-:Y:S02]  /*20d0*/  UISETP.GT.U32.AND UP1, UPT, UR41, 0x3, !UP1 ;  /* 0x000000032900788c */ /* 0x000fe4000cf24070 */
[----:B------:R-:W-:Y:S02]  /*20e0*/  ULOP3.LUT UR43, UR43, 0x3, URZ, 0xc0, !UPT ;  /* 0x000000032b2b7892 */ /* 0x000fe4000f8ec03f */
[----:B------:R-:W-:-:S04]  /*20f0*/  USEL UR4, URZ, 0x1, !UP1 ;  /* 0x000000013f047887 */ /* 0x000fc8000c800000 */
[----:B------:R-:W-:Y:S01]  /*2100*/  ULOP3.LUT UR46, UR4, UR46, UR5, 0x96, !UPT ;  /* 0x0000002e042e7292 */ /* 0x000fe2000f8e9605 */
[----:B01----:R-:W-:Y:S11]  /*2110*/  @!P0 BRA `(.L_x_34) ;  /* 0x0000005800988947 */ /* 0x003ff60003800000 */
.L_x_188:
[----:B0-----:R-:W-:Y:S01]  /*2120*/  IMAD.SHL.U32 R0, R18, 0x40, RZ ;  /* 0x0000004012007824 */ /* 0x001fe200078e00ff */
[----:B------:R-:W-:Y:S01]  /*2130*/  ULDC UR6, c[0x0][0x284] ;  /* 0x0000a10000067ab9 */ /* 0x000fe20000000800 */
[----:B------:R-:W-:Y:S01]  /*2140*/  IMAD.SHL.U32 R20, R2, 0x80, RZ ;  /* 0x0000008002147824 */ /* 0x000fe200078e00ff */
[----:B------:R-:W-:Y:S01]  /*2150*/  SHF.R.S32.HI R13, RZ, 0x1f, R19 ;  /* 0x0000001fff0d7819 */ /* 0x000fe20000011413 */
[----:B------:R-:W-:Y:S01]  /*2160*/  ULDC.64 UR4, c[0x0][0x5d0] ;  /* 0x0001740000047ab9 */ /* 0x000fe20000000a00 */
[----:B------:R-:W-:Y:S01]  /*2170*/  ISETP.GE.AND P0, PT, R0, UR6, PT ;  /* 0x0000000600007c0c */ /* 0x000fe2000bf06270 */
[----:B------:R-:W-:Y:S01]  /*2180*/  IMAD.WIDE.U32 R2, R19, UR4, R10 ;  /* 0x0000000413027c25 */ /* 0x000fe2000f8e000a */
[----:B------:R-:W-:Y:S02]  /*2190*/  SHF.R.S32.HI R21, RZ, 0x1f, R20 ;  /* 0x0000001fff157819 */ /* 0x000fe40000011414 */
[----:B------:R-:W-:Y:S01]  /*21a0*/  ISETP.GE.OR P0, PT, R20, R9, P0 ;  /* 0x000000091400720c */ /* 0x000fe20000706670 */
[----:B------:R-:W-:-:S04]  /*21b0*/  IMAD R4, R13, UR4, RZ ;  /* 0x000000040d047c24 */ /* 0x000fc8000f8e02ff */
[----:B------:R-:W-:Y:S01]  /*21c0*/  IMAD R5, R19, UR5, R4 ;  /* 0x0000000513057c24 */ /* 0x000fe2000f8e0204 */
[----:B------:R-:W-:-:S04]  /*21d0*/  IADD3 R4, P1, R20, R2, RZ ;  /* 0x0000000214047210 */ /* 0x000fc80007f3e0ff */
[----:B------:R-:W-:-:S03]  /*21e0*/  IADD3.X R5, R21, R3, R5, P1, !PT ;  /* 0x0000000315057210 */ /* 0x000fc60000ffe405 */
[----:B------:R-:W-:Y:S06]  /*21f0*/  @P0 BRA `(.L_x_35) ;  /* 0x0000004000440947 */ /* 0x000fec0003800000 */
[----:B------:R-:W0:Y:S01]  /*2200*/  LDC.64 R6, c[0x0][0x5c8] ;  /* 0x00017200ff067b82 */ /* 0x000e220000000a00 */
[----:B-----5:R-:W-:Y:S01]  /*2210*/  FSETP.NEU.AND P0, PT, R89, RZ, PT ;  /* 0x000000ff5900720b */ /* 0x020fe20003f0d000 */
[----:B------:R-:W-:Y:S01]  /*2220*/  IMAD R3, R92, -0x2, R9 ;  /* 0xfffffffe5c037824 */ /* 0x000fe200078e0209 */
[----:B------:R-:W-:Y:S01]  /*2230*/  BSSY B0, `(.L_x_35) ;  /* 0x000040d000007945 */ /* 0x000fe20003800000 */
[----:B------:R-:W-:-:S04]  /*2240*/  IMAD.WIDE R102, R18, 0x40, R90 ;  /* 0x0000004012667825 */ /* 0x000fc800078e025a */
[----:B------:R-:W-:Y:S02]  /*2250*/  IMAD.IADD R2, R3, 0x1, -R20 ;  /* 0x0000000103027824 */ /* 0x000fe400078e0a14 */
[----:B------:R-:W-:-:S03]  /*2260*/  IMAD.IADD R0, R97, 0x1, -R0 ;  /* 0x0000000161007824 */ /* 0x000fc600078e0a00 */
[----:B------:R-:W-:-:S04]  /*2270*/  ISETP.GT.AND P2, PT, R2, RZ, PT ;  /* 0x000000ff0200720c */ /* 0x000fc80003f44270 */
[----:B------:R-:W-:Y:S01]  /*2280*/  ISETP.GT.AND P1, PT, R0, RZ, P2 ;  /* 0x000000ff0000720c */ /* 0x000fe20001724270 */
[-C--:B0-----:R-:W-:Y:S02]  /*2290*/  IMAD R3, R103, R6.reuse, RZ ;  /* 0x0000000667037224 */ /* 0x081fe400078e02ff */
[----:B------:R-:W-:-:S04]  /*22a0*/  IMAD.WIDE.U32 R104, R102, R6, R4 ;  /* 0x0000000666687225 */ /* 0x000fc800078e0004 */
[----:B------:R-:W-:-:S04]  /*22b0*/  IMAD R3, R102, R7, R3 ;  /* 0x0000000766037224 */ /* 0x000fc800078e0203 */
[----:B------:R-:W-:Y:S01]  /*22c0*/  IMAD.IADD R9, R105, 0x1, R3 ;  /* 0x0000000169097824 */ /* 0x000fe200078e0203 */
[----:B------:R-:W-:Y:S06]  /*22d0*/  @!P0 BRA `(.L_x_36) ;  /* 0x0000002c00308947 */ /* 0x000fec0003800000 */
[----:B------:R-:W0:Y:S01]  /*22e0*/  LDC.64 R106, c[0x0][0x5b8] ;  /* 0x00016e00ff6a7b82 */ /* 0x000e220000000a00 */
[----:B------:R-:W-:-:S07]  /*22f0*/  ULDC.64 UR4, c[0x0][0x5c0] ;  /* 0x0001700000047ab9 */ /* 0x000fce0000000a00 */
[----:B------:R-:W1:Y:S08]  /*2300*/  LDC.64 R108, c[0x0][0x5b0] ;  /* 0x00016c00ff6c7b82 */ /* 0x000e700000000a00 */
[----:B------:R-:W2:Y:S01]  /*2310*/  LDC.64 R110, c[0x0][0x5a8] ;  /* 0x00016a00ff6e7b82 */ /* 0x000ea20000000a00 */
[-C--:B0-----:R-:W-:Y:S02]  /*2320*/  IMAD R8, R13, R106.reuse, RZ ;  /* 0x0000006a0d087224 */ /* 0x081fe400078e02ff */
[----:B------:R-:W-:-:S04]  /*2330*/  IMAD.WIDE.U32 R4, R19, R106, R10 ;  /* 0x0000006a13047225 */ /* 0x000fc800078e000a */
[----:B------:R-:W-:Y:S01]  /*2340*/  IMAD R101, R19, R107, R8 ;  /* 0x0000006b13657224 */ /* 0x000fe200078e0208 */
[----:B------:R-:W-:Y:S01]  /*2350*/  IADD3 R12, P0, R20, R4, RZ ;  /* 0x00000004140c7210 */ /* 0x000fe20007f1e0ff */
[----:B-1----:R-:W-:-:S03]  /*2360*/  IMAD R3, R103, R108, RZ ;  /* 0x0000006c67037224 */ /* 0x002fc600078e02ff */
[----:B------:R-:W-:Y:S01]  /*2370*/  IADD3.X R13, R21, R5, R101, P0, !PT ;  /* 0x00000005150d7210 */ /* 0x000fe200007fe465 */
[C---:B------:R-:W-:Y:S02]  /*2380*/  IMAD R105, R102.reuse, R109, R3 ;  /* 0x0000006d66697224 */ /* 0x040fe400078e0203 */
[----:B------:R-:W-:-:S04]  /*2390*/  IMAD.WIDE.U32 R4, R102, R108, R12 ;  /* 0x0000006c66047225 */ /* 0x000fc800078e000c */
[----:B------:R-:W-:Y:S01]  /*23a0*/  IMAD.IADD R3, R5, 0x1, R105 ;  /* 0x0000000105037824 */ /* 0x000fe200078e0269 */
[----:B--2---:R-:W-:-:S04]  /*23b0*/  LEA R14, P0, R4, R110, 0x1 ;  /* 0x0000006e040e7211 */ /* 0x004fc800078008ff */
[----:B------:R-:W-:-:S05]  /*23c0*/  LEA.HI.X R15, R4, R111, R3, 0x1, P0 ;  /* 0x0000006f040f7211 */ /* 0x000fca00000f0c03 */
[----:B------:R-:W2:Y:S01]  /*23d0*/  @P1 LDG.E.LTC128B.U16 R3, desc[UR52][R14.64] ;  /* 0x000000340e031981 */ /* 0x000ea2000c1e1520 */
[----:B------:R-:W-:Y:S01]  /*23e0*/  IMAD.WIDE.U32 R4, R102, R108, R20 ;  /* 0x0000006c66047225 */ /* 0x000fe200078e0014 */
[----:B------:R-:W-:Y:S02]  /*23f0*/  BSSY B1, `(.L_x_37) ;  /* 0x0000015000017945 */ /* 0x000fe40003800000 */
[----:B------:R-:W-:-:S04]  /*2400*/  IADD3 R98, P0, R10, R4, RZ ;  /* 0x000000040a627210 */ /* 0x000fc80007f1e0ff */
[----:B------:R-:W-:Y:S02]  /*2410*/  IADD3.X R99, R11, R105, R5, P0, !PT ;  /* 0x000000690b637210 */ /* 0x000fe400007fe405 */
[----:B------:R-:W-:Y:S01]  /*2420*/  LEA R8, P0, R104, UR4, 0x1 ;  /* 0x0000000468087c11 */ /* 0x000fe2000f8008ff */
[----:B------:R-:W-:-:S03]  /*2430*/  IMAD.WIDE.U32 R98, R19, R106, R98 ;  /* 0x0000006a13627225 */ /* 0x000fc600078e0062 */
[----:B------:R-:W-:Y:S02]  /*2440*/  LEA.HI.X R9, R104, UR5, R9, 0x1, P0 ;  /* 0x0000000568097c11 */ /* 0x000fe400080f0c09 */
[----:B------:R-:W-:-:S04]  /*2450*/  ISETP.GT.AND P0, PT, R2, 0x1, PT ;  /* 0x000000010200780c */ /* 0x000fc80003f04270 */
[----:B------:R-:W-:Y:S01]  /*2460*/  ISETP.GT.AND P3, PT, R0, RZ, P0 ;  /* 0x000000ff0000720c */ /* 0x000fe20000764270 */
[----:B--2---:R-:W-:-:S04]  /*2470*/  IMAD.U32 R4, R3, 0x10000, RZ ;  /* 0x0001000003047824 */ /* 0x004fc800078e00ff */
[----:B------:R-:W-:Y:S01]  /*2480*/  FMUL R5, R4, R89 ;  /* 0x0000005904057220 */ /* 0x000fe20000400000 */
[----:B------:R-:W-:-:S03]  /*2490*/  LEA R4, P4, R98, R110, 0x1 ;  /* 0x0000006e62047211 */ /* 0x000fc600078808ff */
[----:B------:R-:W-:-:S05]  /*24a0*/  FFMA R5, R24, R88, R5 ;  /* 0x0000005818057223 */ /* 0x000fca0000000005 */
[----:B------:R-:W-:Y:S01]  /*24b0*/  F2FP.BF16.F32.PACK_AB R14, RZ, R5 ;  /* 0x00000005ff0e723e */ /* 0x000fe200000010ff */
[----:B------:R-:W-:-:S03]  /*24c0*/  IMAD.IADD R5, R101, 0x1, R99 ;  /* 0x0000000165057824 */ /* 0x000fc600078e0263 */
[----:B------:R-:W-:Y:S01]  /*24d0*/  PRMT R15, R14, 0x7610, R15 ;  /* 0x000076100e0f7816 */ /* 0x000fe2000000000f */
[----:B------:R-:W-:Y:S01]  /*24e0*/  IMAD.SHL.U32 R14, R108, 0x8, RZ ;  /* 0x000000086c0e7824 */ /* 0x000fe200078e00ff */
[----:B------:R-:W-:-:S03]  /*24f0*/  LEA.HI.X R5, R98, R111, R5, 0x1, P4 ;  /* 0x0000006f62057211 */ /* 0x000fc600020f0c05 */
[----:B------:R0:W-:Y:S02]  /*2500*/  @P1 STG.E.U16 desc[UR52][R8.64], R15 ;  /* 0x0000000f08001986 */ /* 0x0001e4000c101534 */
[----:B0-----:R-:W-:Y:S01]  /*2510*/  SHF.L.U64.HI R15, R108, 0x3, R109 ;  /* 0x000000036c0f7819 */ /* 0x001fe2000001026d */
[----:B------:R-:W-:Y:S06]  /*2520*/  @!P3 BRA `(.L_x_38) ;  /* 0x000000000004b947 */ /* 0x000fec0003800000 */
[----:B------:R0:W5:Y:S02]  /*2530*/  LDG.E.LTC128B.U16 R3, desc[UR52][R4.64+0x2] ;  /* 0x0000023404037981 */ /* 0x000164000c1e1520 */
.L_x_38:
[----:B------:R-:W-:Y:S05]  /*2540*/  BSYNC B1 ;  /* 0x0000000000017941 */ /* 0x000fea0003800000 */
.L_x_37:
[----:B-----5:R-:W-:Y:S01]  /*2550*/  IMAD.U32 R18, R3, 0x10000, RZ ;  /* 0x0001000003127824 */ /* 0x020fe200078e00ff */
[----:B------:R-:W-:Y:S01]  /*2560*/  ISETP.GT.AND P2, PT, R0, 0x8, P2 ;  /* 0x000000080000780c */ /* 0x000fe20001744270 */
[----:B------:R-:W-:-:S04]  /*2570*/  IMAD.WIDE.U32 R14, R102, R108, R14 ;  /* 0x0000006c660e7225 */ /* 0x000fc800078e000e */
[----:B------:R-:W-:Y:S01]  /*2580*/  FMUL R18, R18, R89 ;  /* 0x0000005912127220 */ /* 0x000fe20000400000 */
[----:B------:R-:W-:Y:S01]  /*2590*/  IMAD.IADD R105, R105, 0x1, R15 ;  /* 0x0000000169697824 */ /* 0x000fe200078e020f */
[----:B------:R-:W-:Y:S02]  /*25a0*/  IADD3 R15, P1, R12, R14, RZ ;  /* 0x0000000e0c0f7210 */ /* 0x000fe40007f3e0ff */
[----:B------:R-:W-:-:S03]  /*25b0*/  FFMA R18, R25, R88, R18 ;  /* 0x0000005819127223 */ /* 0x000fc60000000012 */
[----:B------:R-:W-:Y:S01]  /*25c0*/  IMAD.X R24, R105, 0x1, R13, P1 ;  /* 0x0000000169187824 */ /* 0x000fe200008e060d */
[C---:B------:R-:W-:Y:S02]  /*25d0*/  LEA R12, P1, R15.reuse, R110, 0x1 ;  /* 0x0000006e0f0c7211 */ /* 0x040fe400078208ff */
[----:B------:R-:W-:Y:S02]  /*25e0*/  F2FP.BF16.F32.PACK_AB R18, RZ, R18 ;  /* 0x00000012ff12723e */ /* 0x000fe400000010ff */
[----:B------:R-:W-:Y:S02]  /*25f0*/  LEA.HI.X R13, R15, R111, R24, 0x1, P1 ;  /* 0x0000006f0f0d7211 */ /* 0x000fe400008f0c18 */
[----:B------:R-:W-:Y:S02]  /*2600*/  PRMT R15, R18, 0x7610, R15 ;  /* 0x00007610120f7816 */ /* 0x000fe4000000000f */
[----:B------:R-:W-:-:S03]  /*2610*/  PRMT R18, R3, 0x7610, R18 ;  /* 0x0000761003127816 */ /* 0x000fc60000000012 */
[----:B------:R1:W-:Y:S04]  /*2620*/  @P3 STG.E.U16 desc[UR52][R8.64+0x2], R15 ;  /* 0x0000020f08003986 */ /* 0x0003e8000c101534 */
[----:B------:R-:W2:Y:S01]  /*2630*/  @P2 LDG.E.LTC128B.U16 R18, desc[UR52][R12.64] ;  /* 0x000000340c122981 */ /* 0x000ea2000c1e1520 */
[----:B------:R-:W-:Y:S01]  /*2640*/  IADD3 R14, P1, P3, R10, R14, R20 ;  /* 0x0000000e0a0e7210 */ /* 0x000fe20007b3e014 */
[----:B------:R-:W-:Y:S01]  /*2650*/  BSSY B1, `(.L_x_39) ;  /* 0x0000011000017945 */ /* 0x000fe20003800000 */
[----:B------:R-:W-:Y:S02]  /*2660*/  ISETP.GT.AND P0, PT, R0, 0x8, P0 ;  /* 0x000000080000780c */ /* 0x000fe40000704270 */
[----:B-1----:R-:W-:Y:S02]  /*2670*/  IADD3.X R15, R11, R105, R21, P1, P3 ;  /* 0x000000690b0f7210 */ /* 0x002fe40000fe6415 */
[----:B------:R-:W-:Y:S01]  /*2680*/  SHF.L.U64.HI R11, R6, 0x4, R7 ;  /* 0x00000004060b7819 */ /* 0x000fe20000010207 */
[----:B------:R-:W-:-:S04]  /*2690*/  IMAD.WIDE.U32 R14, R19, R106, R14 ;  /* 0x0000006a130e7225 */ /* 0x000fc800078e000e */
[----:B------:R-:W-:Y:S02]  /*26a0*/  IMAD.IADD R7, R101, 0x1, R15 ;  /* 0x0000000165077824 */ /* 0x000fe400078e020f */
[----:B--2---:R-:W-:-:S04]  /*26b0*/  IMAD.U32 R10, R18, 0x10000, RZ ;  /* 0x00010000120a7824 */ /* 0x004fc800078e00ff */
[----:B------:R-:W-:Y:S01]  /*26c0*/  FMUL R3, R10, R89 ;  /* 0x000000590a037220 */ /* 0x000fe20000400000 */
[----:B------:R-:W-:Y:S02]  /*26d0*/  LEA R10, P1, R6, R8, 0x4 ;  /* 0x00000008060a7211 */ /* 0x000fe400078220ff */
[----:B------:R-:W-:Y:S01]  /*26e0*/  LEA R6, P3, R14, R110, 0x1 ;  /* 0x0000006e0e067211 */ /* 0x000fe200078608ff */
[----:B------:R-:W-:Y:S02]  /*26f0*/  FFMA R3, R26, R88, R3 ;  /* 0x000000581a037223 */ /* 0x000fe40000000003 */
[----:B------:R-:W-:Y:S01]  /*2700*/  IMAD.X R11, R11, 0x1, R9, P1 ;  /* 0x000000010b0b7824 */ /* 0x000fe200008e0609 */
[----:B------:R-:W-:Y:S02]  /*2710*/  LEA.HI.X R7, R14, R111, R7, 0x1, P3 ;  /* 0x0000006f0e077211 */ /* 0x000fe400018f0c07 */
[----:B------:R-:W-:-:S05]  /*2720*/  F2FP.BF16.F32.PACK_AB R3, RZ, R3 ;  /* 0x00000003ff03723e */ /* 0x000fca00000010ff */
[----:B------:R1:W-:Y:S01]  /*2730*/  @P2 STG.E.U16 desc[UR52][R10.64], R3 ;  /* 0x000000030a002986 */ /* 0x0003e2000c101534 */
[----:B------:R-:W-:Y:S05]  /*2740*/  @!P0 BRA `(.L_x_40) ;  /* 0x0000000000048947 */ /* 0x000fea0003800000 */
[----:B------:R2:W5:Y:S02]  /*2750*/  LDG.E.LTC128B.U16 R18, desc[UR52][R6.64+0x2] ;  /* 0x0000023406127981 */ /* 0x000564000c1e1520 */
.L_x_40:
[----:B------:R-:W-:Y:S05]  /*2760*/  BSYNC B1 ;  /* 0x0000000000017941 */ /* 0x000fea0003800000 */
.L_x_39:
[----:B-----5:R-:W-:Y:S01]  /*2770*/  IMAD.U32 R12, R18, 0x10000, RZ ;  /* 0x00010000120c7824 */ /* 0x020fe200078e00ff */
[----:B------:R-:W-:Y:S01]  /*2780*/  ISETP.GT.AND P1, PT, R2, 0x8, PT ;  /* 0x000000080200780c */ /* 0x000fe20003f24270 */
[----:B------:R-:W-:Y:S02]  /*2790*/  BSSY B1, `(.L_x_41) ;  /* 0x0000008000017945 */ /* 0x000fe40003800000 */
[----:B------:R-:W-:Y:S01]  /*27a0*/  FMUL R12, R12, R89 ;  /* 0x000000590c0c7220 */ /* 0x000fe20000400000 */
[----:B------:R-:W-:-:S03]  /*27b0*/  ISETP.GT.AND P2, PT, R0, RZ, P1 ;  /* 0x000000ff0000720c */ /* 0x000fc60000f44270 */
[----:B------:R-:W-:-:S05]  /*27c0*/  FFMA R12, R27, R88, R12 ;  /* 0x000000581b0c7223 */ /* 0x000fca000000000c */
[----:B------:R-:W-:-:S05]  /*27d0*/  F2FP.BF16.F32.PACK_AB R12, RZ, R12 ;  /* 0x0000000cff0c723e */ /* 0x000fca00000010ff */
[----:B------:R3:W-:Y:S01]  /*27e0*/  @P0 STG.E.U16 desc[UR52][R10.64+0x2], R12 ;  /* 0x0000020c0a000986 */ /* 0x0007e2000c101534 */
[----:B------:R-:W-:Y:S05]  /*27f0*/  @!P2 BRA `(.L_x_42) ;  /* 0x000000000004a947 */ /* 0x000fea0003800000 */
[----:B------:R4:W5:Y:S02]  /*2800*/  LDG.E.LTC128B.U16 R18, desc[UR52][R4.64+0x10] ;  /* 0x0000103404127981 */ /* 0x000964000c1e1520 */
.L_x_42:
[----:B------:R-:W-:Y:S05]  /*2810*/  BSYNC B1 ;  /* 0x0000000000017941 */ /* 0x000fea0003800000 */
.L_x_41:
[----:B---3-5:R-:W-:Y:S01]  /*2820*/  IMAD.U32 R12, R18, 0x10000, RZ ;  /* 0x00010000120c7824 */ /* 0x028fe200078e00ff */
[----:B------:R-:W-:Y:S01]  /*2830*/  ISETP.GT.AND P0, PT, R2, 0x9, PT ;  /* 0x000000090200780c */ /* 0x000fe20003f04270 */
[----:B------:R-:W-:Y:S02]  /*2840*/  BSSY B1, `(.L_x_43) ;  /* 0x0000008000017945 */ /* 0x000fe40003800000 */
[----:B-1----:R-:W-:Y:S01]  /*2850*/  FMUL R3, R12, R89 ;  /* 0x000000590c037220 */ /* 0x002fe20000400000 */
[----:B------:R-:W-:-:S03]  /*2860*/  ISETP.GT.AND P3, PT, R0, RZ, P0 ;  /* 0x000000ff0000720c */ /* 0x000fc60000764270 */
[----:B------:R-:W-:-:S05]  /*2870*/  FFMA R3, R28, R88, R3 ;  /* 0x000000581c037223 */ /* 0x000fca0000000003 */
[----:B------:R-:W-:-:S05]  /*2880*/  F2FP.BF16.F32.PACK_AB R3, RZ, R3 ;  /* 0x00000003ff03723e */ /* 0x000fca00000010ff */
[----:B------:R1:W-:Y:S01]  /*2890*/  @P2 STG.E.U16 desc[UR52][R8.64+0x10], R3 ;  /* 0x0000100308002986 */ /* 0x0003e2000c101534 */
[----:B------:R-:W-:Y:S05]  /*28a0*/  @!P3 BRA `(.L_x_44) ;  /* 0x000000000004b947 */ /* 0x000fea0003800000 */
[----:B------:R3:W5:Y:S02]  /*28b0*/  LDG.E.LTC128B.U16 R18, desc[UR52][R4.64+0x12] ;  /* 0x0000123404127981 */ /* 0x000764000c1e1520 */
.L_x_44:
[----:B------:R-:W-:Y:S05]  /*28c0*/  BSYNC B1 ;  /* 0x0000000000017941 */ /* 0x000fea0003800000 */
.L_x_43:
[----:B-----5:R-:W-:Y:S01]  /*28d0*/  IMAD.U32 R12, R18, 0x10000, RZ ;  /* 0x00010000120c7824 */ /* 0x020fe200078e00ff */
[----:B------:R-:W-:Y:S01]  /*28e0*/  ISETP.GT.AND P1, PT, R0, 0x8, P1 ;  /* 0x000000080000780c */ /* 0x000fe20000f24270 */
[----:B------:R-:W-:Y:S02]  /*28f0*/  BSSY B1, `(.L_x_45) ;  /* 0x0000007000017945 */ /* 0x000fe40003800000 */
[----:B------:R-:W-:-:S04]  /*2900*/  FMUL R12, R12, R89 ;  /* 0x000000590c0c7220 */ /* 0x000fc80000400000 */
[----:B------:R-:W-:-:S05]  /*2910*/  FFMA R12, R29, R88, R12 ;  /* 0x000000581d0c7223 */ /* 0x000fca000000000c */
[----:B------:R-:W-:-:S05]  /*2920*/  F2FP.BF16.F32.PACK_AB R12, RZ, R12 ;  /* 0x0000000cff0c723e */ /* 0x000fca00000010ff */
[----:B------:R0:W-:Y:S01]  /*2930*/  @P3 STG.E.U16 desc[UR52][R8.64+0x12], R12 ;  /* 0x0000120c08003986 */ /* 0x0001e2000c101534 */
[----:B------:R-:W-:Y:S05]  /*2940*/  @!P1 BRA `(.L_x_46) ;  /* 0x0000000000049947 */ /* 0x000fea0003800000 */
[----:B------:R0:W5:Y:S02]  /*2950*/  LDG.E.LTC128B.U16 R18, desc[UR52][R6.64+0x10] ;  /* 0x0000103406127981 */ /* 0x000164000c1e1520 */
.L_x_46:
[----:B------:R-:W-:Y:S05]  /*2960*/  BSYNC B1 ;  /* 0x0000000000017941 */ /* 0x000fea0003800000 */
.L_x_45:
[----:B0----5:R-:W-:Y:S01]  /*2970*/  IMAD.U32 R12, R18, 0x10000, RZ ;  /* 0x00010000120c7824 */ /* 0x021fe200078e00ff */
[----:B------:R-:W-:Y:S01]  /*2980*/  ISETP.GT.AND P0, PT, R0, 0x8, P0 ;  /* 0x000000080000780c */ /* 0x000fe20000704270 */
[----:B------:R-:W-:Y:S02]  /*2990*/  BSSY B1, `(.L_x_47) ;  /* 0x0000007000017945 */ /* 0x000fe40003800000 */
[----:B-1----:R-:W-:-:S04]  /*29a0*/  FMUL R3, R12, R89 ;  /* 0x000000590c037220 */ /* 0x002fc80000400000 */
[----:B------:R-:W-:-:S05]  /*29b0*/  FFMA R3, R30, R88, R3 ;  /* 0x000000581e037223 */ /* 0x000fca0000000003 */
[----:B------:R-:W-:-:S05]  /*29c0*/  F2FP.BF16.F32.PACK_AB R3, RZ, R3 ;  /* 0x00000003ff03723e */ /* 0x000fca00000010ff */
[----:B------:R0:W-:Y:S01]  /*29d0*/  @P1 STG.E.U16 desc[UR52][R10.64+0x10], R3 ;  /* 0x000010030a001986 */ /* 0x0001e2000c101534 */
[----:B------:R-:W-:Y:S05]  /*29e0*/  @!P0 BRA `(.L_x_48) ;  /* 0x0000000000048947 */ /* 0x000fea0003800000 */
[----:B------:R1:W5:Y:S02]  /*29f0*/  LDG.E.LTC128B.U16 R18, desc[UR52][R6.64+0x12] ;  /* 0x0000123406127981 */ /* 0x000364000c1e1520 */
.L_x_48:
[----:B------:R-:W-:Y:S05]  /*2a00*/  BSYNC B1 ;  /* 0x0000000000017941 */ /* 0x000fea0003800000 */
.L_x_47:
        /* <DEDUP_REMOVED lines=10> */
.L_x_50:
[----:B------:R-:W-:Y:S05]  /*2ab0*/  BSYNC B1 ;  /* 0x0000000000017941 */ /* 0x000fea0003800000 */
.L_x_49:
[----:B0----5:R-:W-:Y:S01]  /*2ac0*/  IMAD.U32 R12, R18, 0x10000, RZ ;  /* 0x00010000120c7824 */ /* 0x021fe200078e00ff */
        /* <DEDUP_REMOVED lines=9> */
.L_x_52:
[----:B------:R-:W-:Y:S05]  /*2b60*/  BSYNC B1 ;  /* 0x0000000000017941 */ /* 0x000fea0003800000 */
.L_x_51:
        /* <DEDUP_REMOVED lines=9> */
.L_x_54:
[----:B------:R-:W-:Y:S05]  /*2c00*/  BSYNC B1 ;  /* 0x0000000000017941 */ /* 0x000fea0003800000 */
.L_x_53:
[----:B0----5:R-:W-:Y:S01]  /*2c10*/  IMAD.U32 R12, R18, 0x10000, RZ ;  /* 0x00010000120c7824 */ /* 0x021fe200078e00ff */
        /* <DEDUP_REMOVED lines=8> */
.L_x_56:
[----:B------:R-:W-:Y:S05]  /*2ca0*/  BSYNC B1 ;  /* 0x0000000000017941 */ /* 0x000fea0003800000 */
.L_x_55:
        /* <DEDUP_REMOVED lines=10> */
.L_x_58:
[----:B------:R-:W-:Y:S05]  /*2d50*/  BSYNC B1 ;  /* 0x0000000000017941 */ /* 0x000fea0003800000 */
.L_x_57:
        /* <DEDUP_REMOVED lines=10> */
.L_x_60:
[----:B------:R-:W-:Y:S05]  /*2e00*/  BSYNC B1 ;  /* 0x0000000000017941 */ /* 0x000fea0003800000 */
.L_x_59:
        /* <DEDUP_REMOVED lines=9> */
.L_x_62:
[----:B------:R-:W-:Y:S05]  /*2ea0*/  BSYNC B1 ;  /* 0x0000000000017941 */ /* 0x000fea0003800000 */
.L_x_61:
        /* <DEDUP_REMOVED lines=9> */
.L_x_64:
[----:B------:R-:W-:Y:S05]  /*2f40*/  BSYNC B1 ;  /* 0x0000000000017941 */ /* 0x000fea0003800000 */
.L_x_63:
        /* <DEDUP_REMOVED lines=10> */
.L_x_66:
[----:B------:R-:W-:Y:S05]  /*2ff0*/  BSYNC B1 ;  /* 0x0000000000017941 */ /* 0x000fea0003800000 */
.L_x_65:
        /* <DEDUP_REMOVED lines=10> */
.L_x_68:
[----:B------:R-:W-:Y:S05]  /*30a0*/  BSYNC B1 ;  /* 0x0000000000017941 */ /* 0x000fea0003800000 */
.L_x_67:
        /* <DEDUP_REMOVED lines=9> */
.L_x_70:
[----:B------:R-:W-:Y:S05]  /*3140*/  BSYNC B1 ;  /* 0x0000000000017941 */ /* 0x000fea0003800000 */
.L_x_69:
        /* <DEDUP_REMOVED lines=9> */
.L_x_72:
[----:B------:R-:W-:Y:S05]  /*31e0*/  BSYNC B1 ;  /* 0x0000000000017941 */ /* 0x000fea0003800000 */
.L_x_71:
        /* <DEDUP_REMOVED lines=10> */
.L_x_74:
[----:B------:R-:W-:Y:S05]  /*3290*/  BSYNC B1 ;  /* 0x0000000000017941 */ /* 0x000fea0003800000 */
.L_x_73:
        /* <DEDUP_REMOVED lines=10> */
.L_x_76:
[----:B------:R-:W-:Y:S05]  /*3340*/  BSYNC B1 ;  /* 0x0000000000017941 */ /* 0x000fea0003800000 */
.L_x_75:
        /* <DEDUP_REMOVED lines=9> */
.L_x_78:
[----:B------:R-:W-:Y:S05]  /*33e0*/  BSYNC B1 ;  /* 0x0000000000017941 */ /* 0x000fea0003800000 */
.L_x_77:
        /* <DEDUP_REMOVED lines=9> */
.L_x_80:
[----:B------:R-:W-:Y:S05]  /*3480*/  BSYNC B1 ;  /* 0x0000000000017941 */ /* 0x000fea0003800000 */
.L_x_79:
        /* <DEDUP_REMOVED lines=10> */
.L_x_82:
[----:B------:R-:W-:Y:S05]  /*3530*/  BSYNC B1 ;  /* 0x0000000000017941 */ /* 0x000fea0003800000 */
.L_x_81:
        /* <DEDUP_REMOVED lines=10> */
.L_x_84:
[----:B------:R-:W-:Y:S05]  /*35e0*/  BSYNC B1 ;  /* 0x0000000000017941 */ /* 0x000fea0003800000 */
.L_x_83:
        /* <DEDUP_REMOVED lines=9> */
.L_x_86:
[----:B------:R-:W-:Y:S05]  /*3680*/  BSYNC B1 ;  /* 0x0000000000017941 */ /* 0x000fea0003800000 */
.L_x_85:
        /* <DEDUP_REMOVED lines=9> */
.L_x_88:
[----:B------:R-:W-:Y:S05]  /*3720*/  BSYNC B1 ;  /* 0x0000000000017941 */ /* 0x000fea0003800000 */
.L_x_87:
        /* <DEDUP_REMOVED lines=10> */
.L_x_90:
[----:B------:R-:W-:Y:S05]  /*37d0*/  BSYNC B1 ;  /* 0x0000000000017941 */ /* 0x000fea0003800000 */
.L_x_89:
        /* <DEDUP_REMOVED lines=10> */
.L_x_92:
[----:B------:R-:W-:Y:S05]  /*3880*/  BSYNC B1 ;  /* 0x0000000000017941 */ /* 0x000fea0003800000 */
.L_x_91:
        /* <DEDUP_REMOVED lines=9> */
.L_x_94:
[----:B------:R-:W-:Y:S05]  /*3920*/  BSYNC B1 ;  /* 0x0000000000017941 */ /* 0x000fea0003800000 */
.L_x_93:
        /* <DEDUP_REMOVED lines=9> */
.L_x_96:
[----:B------:R-:W-:Y:S05]  /*39c0*/  BSYNC B1 ;  /* 0x0000000000017941 */ /* 0x000fea0003800000 */
.L_x_95:
        /* <DEDUP_REMOVED lines=10> */
.L_x_98:
[----:B------:R-:W-:Y:S05]  /*3a70*/  BSYNC B1 ;  /* 0x0000000000017941 */ /* 0x000fea0003800000 */
.L_x_97:
        /* <DEDUP_REMOVED lines=10> */
.L_x_100:
[----:B------:R-:W-:Y:S05]  /*3b20*/  BSYNC B1 ;  /* 0x0000000000017941 */ /* 0x000fea0003800000 */
.L_x_99:
        /* <DEDUP_REMOVED lines=9> */
.L_x_102:
[----:B------:R-:W-:Y:S05]  /*3bc0*/  BSYNC B1 ;  /* 0x0000000000017941 */ /* 0x000fea0003800000 */
.L_x_101:
        /* <DEDUP_REMOVED lines=9> */
.L_x_104:
[----:B------:R-:W-:Y:S05]  /*3c60*/  BSYNC B1 ;  /* 0x0000000000017941 */ /* 0x000fea0003800000 */
.L_x_103:
        /* <DEDUP_REMOVED lines=10> */
.L_x_106:
[----:B------:R-:W-:Y:S05]  /*3d10*/  BSYNC B1 ;  /* 0x0000000000017941 */ /* 0x000fea0003800000 */
.L_x_105:
        /* <DEDUP_REMOVED lines=10> */
.L_x_108:
[----:B------:R-:W-:Y:S05]  /*3dc0*/  BSYNC B1 ;  /* 0x0000000000017941 */ /* 0x000fea0003800000 */
.L_x_107:
        /* <DEDUP_REMOVED lines=9> */
.L_x_110:
[----:B------:R-:W-:Y:S05]  /*3e60*/  BSYNC B1 ;  /* 0x0000000000017941 */ /* 0x000fea0003800000 */
.L_x_109:
        /* <DEDUP_REMOVED lines=9> */
.L_x_112:
[----:B------:R-:W-:Y:S05]  /*3f00*/  BSYNC B1 ;  /* 0x0000000000017941 */ /* 0x000fea0003800000 */
.L_x_111:
        /* <DEDUP_REMOVED lines=10> */
.L_x_114:
[----:B------:R-:W-:Y:S05]  /*3fb0*/  BSYNC B1 ;  /* 0x0000000000017941 */ /* 0x000fea0003800000 */
.L_x_113:
        /* <DEDUP_REMOVED lines=10> */
.L_x_116:
[----:B------:R-:W-:Y:S05]  /*4060*/  BSYNC B1 ;  /* 0x0000000000017941 */ /* 0x000fea0003800000 */
.L_x_115:
        /* <DEDUP_REMOVED lines=9> */
.L_x_118:
[----:B------:R-:W-:Y:S05]  /*4100*/  BSYNC B1 ;  /* 0x0000000000017941 */ /* 0x000fea0003800000 */
.L_x_117:
        /* <DEDUP_REMOVED lines=9> */
.L_x_120:
[----:B------:R-:W-:Y:S05]  /*41a0*/  BSYNC B1 ;  /* 0x0000000000017941 */ /* 0x000fea0003800000 */
.L_x_119:
        /* <DEDUP_REMOVED lines=10> */
.L_x_122:
[----:B------:R-:W-:Y:S05]  /*4250*/  BSYNC B1 ;  /* 0x0000000000017941 */ /* 0x000fea0003800000 */
.L_x_121:
        /* <DEDUP_REMOVED lines=10> */
.L_x_124:
[----:B------:R-:W-:Y:S05]  /*4300*/  BSYNC B1 ;  /* 0x0000000000017941 */ /* 0x000fea0003800000 */
.L_x_123:
        /* <DEDUP_REMOVED lines=9> */
.L_x_126:
[----:B------:R-:W-:Y:S05]  /*43a0*/  BSYNC B1 ;  /* 0x0000000000017941 */ /* 0x000fea0003800000 */
.L_x_125:
        /* <DEDUP_REMOVED lines=9> */
.L_x_128:
[----:B------:R-:W-:Y:S05]  /*4440*/  BSYNC B1 ;  /* 0x0000000000017941 */ /* 0x000fea0003800000 */
.L_x_127:
        /* <DEDUP_REMOVED lines=10> */
.L_x_130:
[----:B------:R-:W-:Y:S05]  /*44f0*/  BSYNC B1 ;  /* 0x0000000000017941 */ /* 0x000fea0003800000 */
.L_x_129:
        /* <DEDUP_REMOVED lines=10> */
.L_x_132:
[----:B------:R-:W-:Y:S05]  /*45a0*/  BSYNC B1 ;  /* 0x0000000000017941 */ /* 0x000fea0003800000 */
.L_x_131:
        /* <DEDUP_REMOVED lines=9> */
.L_x_134:
[----:B------:R-:W-:Y:S05]  /*4640*/  BSYNC B1 ;  /* 0x0000000000017941 */ /* 0x000fea0003800000 */
.L_x_133:
        /* <DEDUP_REMOVED lines=9> */
.L_x_136:
[----:B------:R-:W-:Y:S05]  /*46e0*/  BSYNC B1 ;  /* 0x0000000000017941 */ /* 0x000fea0003800000 */
.L_x_135:
        /* <DEDUP_REMOVED lines=10> */
.L_x_138:
[----:B------:R-:W-:Y:S05]  /*4790*/  BSYNC B1 ;  /* 0x0000000000017941 */ /* 0x000fea0003800000 */
.L_x_137:
        /* <DEDUP_REMOVED lines=10> */
.L_x_140:
[----:B------:R-:W-:Y:S05]  /*4840*/  BSYNC B1 ;  /* 0x0000000000017941 */ /* 0x000fea0003800000 */
.L_x_139:
        /* <DEDUP_REMOVED lines=9> */
.L_x_142:
[----:B------:R-:W-:Y:S05]  /*48e0*/  BSYNC B1 ;  /* 0x0000000000017941 */ /* 0x000fea0003800000 */
.L_x_141:
        /* <DEDUP_REMOVED lines=9> */
.L_x_144:
[----:B------:R-:W-:Y:S05]  /*4980*/  BSYNC B1 ;  /* 0x0000000000017941 */ /* 0x000fea0003800000 */
.L_x_143:
        /* <DEDUP_REMOVED lines=10> */
.L_x_146:
[----:B------:R-:W-:Y:S05]  /*4a30*/  BSYNC B1 ;  /* 0x0000000000017941 */ /* 0x000fea0003800000 */
.L_x_145:
        /* <DEDUP_REMOVED lines=10> */
.L_x_148:
[----:B------:R-:W-:Y:S05]  /*4ae0*/  BSYNC B1 ;  /* 0x0000000000017941 */ /* 0x000fea0003800000 */
.L_x_147:
        /* <DEDUP_REMOVED lines=9> */
.L_x_150:
[----:B------:R-:W-:Y:S05]  /*4b80*/  BSYNC B1 ;  /* 0x0000000000017941 */ /* 0x000fea0003800000 */
.L_x_149:
        /* <DEDUP_REMOVED lines=9> */
.L_x_152:
[----:B------:R-:W-:Y:S05]  /*4c20*/  BSYNC B1 ;  /* 0x0000000000017941 */ /* 0x000fea0003800000 */
.L_x_151:
        /* <DEDUP_REMOVED lines=10> */
.L_x_154:
[----:B------:R-:W-:Y:S05]  /*4cd0*/  BSYNC B1 ;  /* 0x0000000000017941 */ /* 0x000fea0003800000 */
.L_x_153:
[----:B0----5:R-:W-:Y:S01]  /*4ce0*/  IMAD.U32 R12, R18, 0x10000, RZ ;  /* 0x00010000120c7824 */ /* 0x021fe200078e00ff */
[----:B------:R-:W-:Y:S01]  /*4cf0*/  ISETP.GT.AND P0, PT, R2, 0x79, PT ;  /* 0x000000790200780c */ /* 0x000fe20003f04270 */
[----:B------:R-:W-:Y:S01]  /*4d00*/  @P2 IMAD.MOV.U32 R2, RZ, RZ, R8 ;  /* 0x000000ffff022224 */ /* 0x000fe200078e0008 */
[----:B------:R-:W-:Y:S01]  /*4d10*/  BSSY B1, `(.L_x_155) ;  /* 0x000000a000017945 */ /* 0x000fe20003800000 */
[----:B------:R-:W-:Y:S01]  /*4d20*/  FMUL R3, R12, R89 ;  /* 0x000000590c037220 */ /* 0x000fe20000400000 */
[----:B------:R-:W-:-:S03]  /*4d30*/  ISETP.GT.AND P3, PT, R0, RZ, P0 ;  /* 0x000000ff0000720c */ /* 0x000fc60000764270 */
[----:B------:R-:W-:-:S05]  /*4d40*/  FFMA R3, R84, R88, R3 ;  /* 0x0000005854037223 */ /* 0x000fca0000000003 */
[----:B------:R-:W-:-:S04]  /*4d50*/  F2FP.BF16.F32.PACK_AB R3, RZ, R3 ;  /* 0x00000003ff03723e */ /* 0x000fc800000010ff */
[----:B------:R-:W-:Y:S01]  /*4d60*/  PRMT R12, R3, 0x7610, R12 ;  /* 0x00007610030c7816 */ /* 0x000fe2000000000c */
[----:B------:R-:W-:-:S05]  /*4d70*/  @P2 IMAD.MOV.U32 R3, RZ, RZ, R9 ;  /* 0x000000ffff032224 */ /* 0x000fca00078e0009 */
[----:B------:R0:W-:Y:S01]  /*4d80*/  @P2 STG.E.U16 desc[UR52][R2.64+0xf0], R12 ;  /* 0x0000f00c02002986 */ /* 0x0001e2000c101534 */
[----:B------:R-:W-:Y:S05]  /*4d90*/  @!P3 BRA `(.L_x_156) ;  /* 0x000000000004b947 */ /* 0x000fea0003800000 */
[----:B------:R0:W5:Y:S02]  /*4da0*/  LDG.E.LTC128B.U16 R18, desc[UR52][R4.64+0xf2] ;  /* 0x0000f23404127981 */ /* 0x000164000c1e1520 */
.L_x_156:
[----:B------:R-:W-:Y:S05]  /*4db0*/  BSYNC B1 ;  /* 0x0000000000017941 */ /* 0x000fea0003800000 */
.L_x_155:
        /* <DEDUP_REMOVED lines=9> */
.L_x_158:
[----:B------:R-:W-:Y:S05]  /*4e50*/  BSYNC B1 ;  /* 0x0000000000017941 */ /* 0x000fea0003800000 */
.L_x_157:
[----:B0----5:R-:W-:Y:S01]  /*4e60*/  IMAD.U32 R2, R18, 0x10000, RZ ;  /* 0x0001000012027824 */ /* 0x021fe200078e00ff */
[----:B------:R-:W-:Y:S01]  /*4e70*/  ISETP.GT.AND P0, PT, R0, 0x8, P0 ;  /* 0x000000080000780c */ /* 0x000fe20000704270 */
[----:B------:R-:W-:Y:S02]  /*4e80*/  BSSY B1, `(.L_x_159) ;  /* 0x000000a000017945 */ /* 0x000fe40003800000 */
[----:B------:R-:W-:Y:S01]  /*4e90*/  FMUL R3, R2, R89 ;  /* 0x0000005902037220 */ /* 0x000fe20000400000 */
[----:B------:R-:W-:-:S03]  /*4ea0*/  @P1 IMAD.MOV.U32 R2, RZ, RZ, R10 ;  /* 0x000000ffff021224 */ /* 0x000fc600078e000a */
[----:B------:R-:W-:-:S05]  /*4eb0*/  FFMA R3, R86, R88, R3 ;  /* 0x0000005856037223 */ /* 0x000fca0000000003 */
[----:B------:R-:W-:-:S04]  /*4ec0*/  F2FP.BF16.F32.PACK_AB R3, RZ, R3 ;  /* 0x00000003ff03723e */ /* 0x000fc800000010ff */
[----:B---34-:R-:W-:Y:S01]  /*4ed0*/  PRMT R4, R3, 0x7610, R4 ;  /* 0x0000761003047816 */ /* 0x018fe20000000004 */
[----:B------:R-:W-:-:S05]  /*4ee0*/  @P1 IMAD.MOV.U32 R3, RZ, RZ, R11 ;  /* 0x000000ffff031224 */ /* 0x000fca00078e000b */
[----:B------:R0:W-:Y:S01]  /*4ef0*/  @P1 STG.E.U16 desc[UR52][R2.64+0xf0], R4 ;  /* 0x0000f00402001986 */ /* 0x0001e2000c101534 */
[----:B------:R-:W-:Y:S05]  /*4f00*/  @!P0 BRA `(.L_x_160) ;  /* 0x0000000000048947 */ /* 0x000fea0003800000 */
[----:B------:R3:W5:Y:S02]  /*4f10*/  LDG.E.LTC128B.U16 R18, desc[UR52][R6.64+0xf2] ;  /* 0x0000f23406127981 */ /* 0x000764000c1e1520 */
.L_x_160:
[----:B------:R-:W-:Y:S05]  /*4f20*/  BSYNC B1 ;  /* 0x0000000000017941 */ /* 0x000fea0003800000 */
.L_x_159:
[----:B------:R-:W-:Y:S05]  /*4f30*/  @!P0 BRA `(.L_x_161) ;  /* 0x0000001000f08947 */ /* 0x000fea0003800000 */
[----:B-----5:R-:W-:-:S04]  /*4f40*/  IMAD.U32 R18, R18, 0x10000, RZ ;  /* 0x0001000012127824 */ /* 0x020fc800078e00ff */
[----:B------:R-:W-:-:S04]  /*4f50*/  FMUL R18, R18, R89 ;  /* 0x0000005912127220 */ /* 0x000fc80000400000 */
[----:B------:R-:W-:-:S05]  /*4f60*/  FFMA R18, R87, R88, R18 ;  /* 0x0000005857127223 */ /* 0x000fca0000000012 */
[----:B------:R-:W-:-:S05]  /*4f70*/  F2FP.BF16.F32.PACK_AB R18, RZ, R18 ;  /* 0x00000012ff12723e */ /* 0x000fca00000010ff */
[----:B------:R4:W-:Y:S01]  /*4f80*/  STG.E.U16 desc[UR52][R10.64+0xf2], R18 ;  /* 0x0000f2120a007986 */ /* 0x0009e2000c101534 */
[----:B------:R-:W-:Y:S05]  /*4f90*/  BRA `(.L_x_161) ;  /* 0x0000001000d87947 */ /* 0x000fea0003800000 */
.L_x_36:
[----:B------:R-:W-:Y:S01]  /*4fa0*/  ISETP.GT.AND P0, PT, R2, 0x1, PT ;  /* 0x000000010200780c */ /* 0x000fe20003f04270 */
[----:B------:R-:W-:Y:S01]  /*4fb0*/  ULDC.64 UR4, c[0x0][0x5c0] ;  /* 0x0001700000047ab9 */ /* 0x000fe20000000a00 */
[-C--:B------:R-:W-:Y:S01]  /*4fc0*/  FMUL R24, R24, R88.reuse ;  /* 0x0000005818187220 */ /* 0x080fe20000400000 */
[-C--:B------:R-:W-:Y:S01]  /*4fd0*/  FMUL R25, R25, R88.reuse ;  /* 0x0000005819197220 */ /* 0x080fe20000400000 */
[----:B------:R-:W-:Y:S01]  /*4fe0*/  ISETP.GT.AND P3, PT, R0, RZ, P0 ;  /* 0x000000ff0000720c */ /* 0x000fe20000764270 */
[-C--:B------:R-:W-:Y:S01]  /*4ff0*/  FMUL R26, R26, R88.reuse ;  /* 0x000000581a1a7220 */ /* 0x080fe20000400000 */
[----:B------:R-:W-:Y:S01]  /*5000*/  LEA R4, P4, R104, UR4, 0x1 ;  /* 0x0000000468047c11 */ /* 0x000fe2000f8808ff */
[----:B------:R-:W-:Y:S01]  /*5010*/  FMUL R27, R27, R88 ;  /* 0x000000581b1b7220 */ /* 0x000fe20000400000 */
[----:B------:R-:W-:Y:S01]  /*5020*/  F2FP.BF16.F32.PACK_AB R24, RZ, R24 ;  /* 0x00000018ff18723e */ /* 0x000fe200000010ff */
[-C--:B------:R-:W-:Y:S01]  /*5030*/  FMUL R28, R28, R88.reuse ;  /* 0x000000581c1c7220 */ /* 0x080fe20000400000 */
[----:B------:R-:W-:Y:S01]  /*5040*/  LEA.HI.X R5, R104, UR5, R9, 0x1, P4 ;  /* 0x0000000568057c11 */ /* 0x000fe2000a0f0c09 */
[-C--:B------:R-:W-:Y:S01]  /*5050*/  FMUL R29, R29, R88.reuse ;  /* 0x000000581d1d7220 */ /* 0x080fe20000400000 */
[----:B------:R-:W-:Y:S01]  /*5060*/  F2FP.BF16.F32.PACK_AB R25, RZ, R25 ;  /* 0x00000019ff19723e */ /* 0x000fe200000010ff */
[----:B------:R-:W-:Y:S01]  /*5070*/  FMUL R30, R30, R88 ;  /* 0x000000581e1e7220 */ /* 0x000fe20000400000 */
[C---:B------:R-:W-:Y:S01]  /*5080*/  SHF.L.U64.HI R7, R6.reuse, 0x4, R7 ;  /* 0x0000000406077819 */ /* 0x040fe20000010207 */
[----:B------:R-:W-:Y:S01]  /*5090*/  @P1 STG.E.U16 desc[UR52][R4.64], R24 ;  /* 0x0000001804001986 */ /* 0x000fe2000c101534 */
[----:B------:R-:W-:Y:S01]  /*50a0*/  LEA R6, P4, R6, R4, 0x4 ;  /* 0x0000000406067211 */ /* 0x000fe200078820ff */
[-C--:B------:R-:W-:Y:S01]  /*50b0*/  FMUL R31, R31, R88.reuse ;  /* 0x000000581f1f7220 */ /* 0x080fe20000400000 */
[----:B------:R-:W-:Y:S01]  /*50c0*/  ISETP.GT.AND P2, PT, R0, 0x8, P2 ;  /* 0x000000080000780c */ /* 0x000fe20001744270 */
[----:B------:R-:W-:Y:S01]  /*50d0*/  @P3 STG.E.U16 desc[UR52][R4.64+0x2], R25 ;  /* 0x0000021904003986 */ /* 0x000fe2000c101534 */
[----:B------:R-:W-:Y:S01]  /*50e0*/  ISETP.GT.AND P1, PT, R2, 0x8, PT ;  /* 0x000000080200780c */ /* 0x000fe20003f24270 */
[----:B------:R-:W-:Y:S01]  /*50f0*/  IMAD.X R7, R7, 0x1, R5, P4 ;  /* 0x0000000107077824 */ /* 0x000fe200020e0605 */
[----:B------:R-:W-:Y:S01]  /*5100*/  ISETP.GT.AND P3, PT, R0, 0x8, P0 ;  /* 0x000000080000780c */ /* 0x000fe20000764270 */
[-C--:B------:R-:W-:Y:S01]  /*5110*/  FMUL R32, R32, R88.reuse ;  /* 0x0000005820207220 */ /* 0x080fe20000400000 */
[----:B------:R-:W-:Y:S01]  /*5120*/  ISETP.GT.AND P0, PT, R2, 0x9, PT ;  /* 0x000000090200780c */ /* 0x000fe20003f04270 */
[-C--:B------:R-:W-:Y:S01]  /*5130*/  FMUL R33, R33, R88.reuse ;  /* 0x0000005821217220 */ /* 0x080fe20000400000 */
[----:B------:R-:W-:Y:S01]  /*5140*/  ISETP.GT.AND P5, PT, R0, RZ, P1 ;  /* 0x000000ff0000720c */ /* 0x000fe20000fa4270 */
[-C--:B------:R-:W-:Y:S01]  /*5150*/  FMUL R34, R34, R88.reuse ;  /* 0x0000005822227220 */ /* 0x080fe20000400000 */
[----:B------:R-:W-:Y:S01]  /*5160*/  ISETP.GT.AND P4, PT, R0, RZ, P0 ;  /* 0x000000ff0000720c */ /* 0x000fe20000784270 */
[----:B------:R-:W-:Y:S01]  /*5170*/  FMUL R35, R35, R88 ;  /* 0x0000005823237220 */ /* 0x000fe20000400000 */
[----:B------:R-:W-:Y:S01]  /*5180*/  F2FP.BF16.F32.PACK_AB R26, RZ, R26 ;  /* 0x0000001aff1a723e */ /* 0x000fe200000010ff */
[-C--:B------:R-:W-:Y:S01]  /*5190*/  FMUL R36, R36, R88.reuse ;  /* 0x0000005824247220 */ /* 0x080fe20000400000 */
[----:B------:R-:W-:Y:S01]  /*51a0*/  F2FP.BF16.F32.PACK_AB R27, RZ, R27 ;  /* 0x0000001bff1b723e */ /* 0x000fe200000010ff */
[----:B------:R-:W-:Y:S01]  /*51b0*/  FMUL R37, R37, R88 ;  /* 0x0000005825257220 */ /* 0x000fe20000400000 */
[----:B------:R-:W-:Y:S01]  /*51c0*/  F2FP.BF16.F32.PACK_AB R28, RZ, R28 ;  /* 0x0000001cff1c723e */ /* 0x000fe200000010ff */
[----:B------:R-:W-:Y:S01]  /*51d0*/  @P2 STG.E.U16 desc[UR52][R6.64], R26 ;  /* 0x0000001a06002986 */ /* 0x000fe2000c101534 */
[----:B------:R-:W-:Y:S01]  /*51e0*/  F2FP.BF16.F32.PACK_AB R29, RZ, R29 ;  /* 0x0000001dff1d723e */ /* 0x000fe200000010ff */
[-C--:B------:R-:W-:Y:S01]  /*51f0*/  FMUL R38, R38, R88.reuse ;  /* 0x0000005826267220 */ /* 0x080fe20000400000 */
[----:B------:R-:W-:Y:S01]  /*5200*/  ISETP.GT.AND P1, PT, R0, 0x8, P1 ;  /* 0x000000080000780c */ /* 0x000fe20000f24270 */
[----:B------:R-:W-:Y:S01]  /*5210*/  @P3 STG.E.U16 desc[UR52][R6.64+0x2], R27 ;  /* 0x0000021b06003986 */ /* 0x000fe2000c101534 */
[----:B------:R-:W-:Y:S01]  /*5220*/  ISETP.GT.AND P3, PT, R2, 0x10, PT ;  /* 0x000000100200780c */ /* 0x000fe20003f64270 */
[-C--:B------:R-:W-:Y:S01]  /*5230*/  FMUL R39, R39, R88.reuse ;  /* 0x0000005827277220 */ /* 0x080fe20000400000 */
[----:B------:R-:W-:Y:S01]  /*5240*/  ISETP.GT.AND P2, PT, R0, 0x8, P0 ;  /* 0x000000080000780c */ /* 0x000fe20000744270 */
[----:B------:R-:W-:Y:S01]  /*5250*/  @P5 STG.E.U16 desc[UR52][R4.64+0x10], R28 ;  /* 0x0000101c04005986 */ /* 0x000fe2000c101534 */
[----:B------:R-:W-:Y:S01]  /*5260*/  ISETP.GT.AND P0, PT, R2, 0x11, PT ;  /* 0x000000110200780c */ /* 0x000fe20003f04270 */
[----:B------:R-:W-:Y:S01]  /*5270*/  FMUL R40, R40, R88 ;  /* 0x0000005828287220 */ /* 0x000fe20000400000 */
[----:B------:R-:W-:Y:S01]  /*5280*/  F2FP.BF16.F32.PACK_AB R30, RZ, R30 ;  /* 0x0000001eff1e723e */ /* 0x000fe200000010ff */
[----:B------:R-:W-:Y:S01]  /*5290*/  @P4 STG.E.U16 desc[UR52][R4.64+0x12], R29 ;  /* 0x0000121d04004986 */ /* 0x000fe2000c101534 */
[C---:B------:R-:W-:Y:S01]  /*52a0*/  ISETP.GT.AND P4, PT, R0.reuse, RZ, P3 ;  /* 0x000000ff0000720c */ /* 0x040fe20001f84270 */
[-C--:B------:R-:W-:Y:S01]  /*52b0*/  FMUL R41, R41, R88.reuse ;  /* 0x0000005829297220 */ /* 0x080fe20000400000 */
[----:B------:R-:W-:Y:S01]  /*52c0*/  ISETP.GT.AND P5, PT, R0, RZ, P0 ;  /* 0x000000ff0000720c */ /* 0x000fe200007a4270 */
[----:B------:R-:W-:Y:S01]  /*52d0*/  @P1 STG.E.U16 desc[UR52][R6.64+0x10], R30 ;  /* 0x0000101e06001986 */ /* 0x000fe2000c101534 */
[----:B------:R-:W-:Y:S01]  /*52e0*/  F2FP.BF16.F32.PACK_AB R31, RZ, R31 ;  /* 0x0000001fff1f723e */ /* 0x000fe200000010ff */
[----:B------:R-:W-:Y:S01]  /*52f0*/  FMUL R42, R42, R88 ;  /* 0x000000582a2a7220 */ /* 0x000fe20000400000 */
[----:B------:R-:W-:Y:S01]  /*5300*/  F2FP.BF16.F32.PACK_AB R32, RZ, R32 ;  /* 0x00000020ff20723e */ /* 0x000fe200000010ff */
[-C--:B------:R-:W-:Y:S01]  /*5310*/  FMUL R43, R43, R88.reuse ;  /* 0x000000582b2b7220 */ /* 0x080fe20000400000 */
[----:B------:R-:W-:Y:S01]  /*5320*/  ISETP.GT.AND P1, PT, R0, 0x8, P3 ;  /* 0x000000080000780c */ /* 0x000fe20001f24270 */
[----:B------:R-:W-:Y:S01]  /*5330*/  @P2 STG.E.U16 desc[UR52][R6.64+0x12], R31 ;  /* 0x0000121f06002986 */ /* 0x000fe2000c101534 */
[----:B------:R-:W-:Y:S01]  /*5340*/  F2FP.BF16.F32.PACK_AB R33, RZ, R33 ;  /* 0x00000021ff21723e */ /* 0x000fe200000010ff */
[-C--:B------:R-:W-:Y:S01]  /*5350*/  FMUL R44, R44, R88.reuse ;  /* 0x000000582c2c7220 */ /* 0x080fe20000400000 */
[----:B------:R-:W-:Y:S01]  /*5360*/  ISETP.GT.AND P3, PT, R2, 0x18, PT ;  /* 0x000000180200780c */ /* 0x000fe20003f64270 */
[----:B------:R-:W-:Y:S01]  /*5370*/  @P4 STG.E.U16 desc[UR52][R4.64+0x20], R32 ;  /* 0x0000202004004986 */ /* 0x000fe2000c101534 */
[----:B------:R-:W-:Y:S01]  /*5380*/  ISETP.GT.AND P2, PT, R0, 0x8, P0 ;  /* 0x000000080000780c */ /* 0x000fe20000744270 */
[-C--:B------:R-:W-:Y:S01]  /*5390*/  FMUL R45, R45, R88.reuse ;  /* 0x000000582d2d7220 */ /* 0x080fe20000400000 */
[----:B------:R-:W-:Y:S01]  /*53a0*/  ISETP.GT.AND P0, PT, R2, 0x19, PT ;  /* 0x000000190200780c */ /* 0x000fe20003f04270 */
[----:B------:R-:W-:Y:S01]  /*53b0*/  @P5 STG.E.U16 desc[UR52][R4.64+0x22], R33 ;  /* 0x0000222104005986 */ /* 0x000fe2000c101534 */
[----:B------:R-:W-:Y:S01]  /*53c0*/  ISETP.GT.AND P4, PT, R0, RZ, P3 ;  /* 0x000000ff0000720c */ /* 0x000fe20001f84270 */
[----:B------:R-:W-:Y:S01]  /*53d0*/  FMUL R46, R46, R88 ;  /* 0x000000582e2e7220 */ /* 0x000fe20000400000 */
[----:B------:R-:W-:Y:S01]  /*53e0*/  F2FP.BF16.F32.PACK_AB R34, RZ, R34 ;  /* 0x00000022ff22723e */ /* 0x000fe200000010ff */
[-C--:B------:R-:W-:Y:S01]  /*53f0*/  FMUL R47, R47, R88.reuse ;  /* 0x000000582f2f7220 */ /* 0x080fe20000400000 */
[----:B------:R-:W-:Y:S01]  /*5400*/  ISETP.GT.AND P5, PT, R0, RZ, P0 ;  /* 0x000000ff0000720c */ /* 0x000fe200007a4270 */
[----:B------:R-:W-:Y:S01]  /*5410*/  FMUL R48, R48, R88 ;  /* 0x0000005830307220 */ /* 0x000fe20000400000 */
[----:B------:R-:W-:Y:S01]  /*5420*/  F2FP.BF16.F32.PACK_AB R35, RZ, R35 ;  /* 0x00000023ff23723e */ /* 0x000fe200000010ff */
[----:B------:R-:W-:Y:S01]  /*5430*/  @P1 STG.E.U16 desc[UR52][R6.64+0x20], R34 ;  /* 0x0000202206001986 */ /* 0x000fe2000c101534 */
        /* <DEDUP_REMOVED lines=129> */
[----:B------:R-:W-:Y:S01]  /*5c50*/  FMUL R87, R87, R88 ;  /* 0x0000005857577220 */ /* 0x000fe20000400000 */
[----:B------:R-:W-:Y:S01]  /*5c60*/  ISETP.GT.AND P0, PT, R2, 0x51, PT ;  /* 0x000000510200780c */ /* 0x000fe20003f04270 */
[----:B------:R-:W-:Y:S01]  /*5c70*/  @P5 STG.E.U16 desc[UR52][R4.64+0x92], R61 ;  /* 0x0000923d04005986 */ /* 0x000fe2000c101534 */
[----:B------:R-:W-:-:S02]  /*5c80*/  ISETP.GT.AND P4, PT, R0, RZ, P3 ;  /* 0x000000ff0000720c */ /* 0x000fc40001f84270 */
[----:B------:R-:W-:Y:S02]  /*5c90*/  F2FP.BF16.F32.PACK_AB R62, RZ, R62 ;  /* 0x0000003eff3e723e */ /* 0x000fe400000010ff */
[C---:B------:R-:W-:Y:S02]  /*5ca0*/  ISETP.GT.AND P5, PT, R0.reuse, RZ, P0 ;  /* 0x000000ff0000720c */ /* 0x040fe400007a4270 */
[----:B------:R-:W-:Y:S01]  /*5cb0*/  F2FP.BF16.F32.PACK_AB R63, RZ, R63 ;  /* 0x0000003fff3f723e */ /* 0x000fe200000010ff */
[----:B------:R-:W-:Y:S01]  /*5cc0*/  @P1 STG.E.U16 desc[UR52][R6.64+0x90], R62 ;  /* 0x0000903e06001986 */ /* 0x000fe2000c101534 */
[----:B------:R-:W-:Y:S02]  /*5cd0*/  F2FP.BF16.F32.PACK_AB R64, RZ, R64 ;  /* 0x00000040ff40723e */ /* 0x000fe400000010ff */
[----:B------:R-:W-:Y:S01]  /*5ce0*/  ISETP.GT.AND P1, PT, R0, 0x8, P3 ;  /* 0x000000080000780c */ /* 0x000fe20001f24270 */
[----:B------:R-:W-:Y:S01]  /*5cf0*/  @P2 STG.E.U16 desc[UR52][R6.64+0x92], R63 ;  /* 0x0000923f06002986 */ /* 0x000fe2000c101534 */
[----:B------:R-:W-:-:S02]  /*5d00*/  F2FP.BF16.F32.PACK_AB R65, RZ, R65 ;  /* 0x00000041ff41723e */ /* 0x000fc400000010ff */
[----:B------:R-:W-:Y:S01]  /*5d10*/  ISETP.GT.AND P2, PT, R2, 0x58, PT ;  /* 0x000000580200780c */ /* 0x000fe20003f44270 */
[----:B------:R-:W-:Y:S01]  /*5d20*/  @P4 STG.E.U16 desc[UR52][R4.64+0xa0], R64 ;  /* 0x0000a04004004986 */ /* 0x000fe2000c101534 */
[----:B------:R-:W-:Y:S02]  /*5d30*/  ISETP.GT.AND P0, PT, R0, 0x8, P0 ;  /* 0x000000080000780c */ /* 0x000fe40000704270 */
[----:B------:R-:W-:Y:S01]  /*5d40*/  ISETP.GT.AND P3, PT, R2, 0x59, PT ;  /* 0x000000590200780c */ /* 0x000fe20003f64270 */
[----:B------:R-:W-:Y:S01]  /*5d50*/  @P5 STG.E.U16 desc[UR52][R4.64+0xa2], R65 ;  /* 0x0000a24104005986 */ /* 0x000fe2000c101534 */
[C---:B------:R-:W-:Y:S02]  /*5d60*/  ISETP.GT.AND P4, PT, R0.reuse, RZ, P2 ;  /* 0x000000ff0000720c */ /* 0x040fe40001784270 */
[----:B------:R-:W-:Y:S02]  /*5d70*/  F2FP.BF16.F32.PACK_AB R66, RZ, R66 ;  /* 0x00000042ff42723e */ /* 0x000fe400000010ff */
[----:B------:R-:W-:-:S02]  /*5d80*/  ISETP.GT.AND P5, PT, R0, RZ, P3 ;  /* 0x000000ff0000720c */ /* 0x000fc40001fa4270 */
[----:B------:R-:W-:Y:S01]  /*5d90*/  F2FP.BF16.F32.PACK_AB R67, RZ, R67 ;  /* 0x00000043ff43723e */ /* 0x000fe200000010ff */
[----:B------:R-:W-:Y:S01]  /*5da0*/  @P1 STG.E.U16 desc[UR52][R6.64+0xa0], R66 ;  /* 0x0000a04206001986 */ /* 0x000fe2000c101534 */
[----:B------:R-:W-:Y:S02]  /*5db0*/  F2FP.BF16.F32.PACK_AB R68, RZ, R68 ;  /* 0x00000044ff44723e */ /* 0x000fe400000010ff */
[C---:B------:R-:W-:Y:S01]  /*5dc0*/  ISETP.GT.AND P1, PT, R0.reuse, 0x8, P2 ;  /* 0x000000080000780c */ /* 0x040fe20001724270 */
[----:B------:R-:W-:Y:S01]  /*5dd0*/  @P0 STG.E.U16 desc[UR52][R6.64+0xa2], R67 ;  /* 0x0000a24306000986 */ /* 0x000fe2000c101534 */
[----:B------:R-:W-:Y:S02]  /*5de0*/  ISETP.GT.AND P2, PT, R0, 0x8, P3 ;  /* 0x000000080000780c */ /* 0x000fe40001f44270 */
[----:B------:R-:W-:Y:S01]  /*5df0*/  F2FP.BF16.F32.PACK_AB R69, RZ, R69 ;  /* 0x00000045ff45723e */ /* 0x000fe200000010ff */
[----:B------:R-:W-:Y:S01]  /*5e00*/  @P4 STG.E.U16 desc[UR52][R4.64+0xb0], R68 ;  /* 0x0000b04404004986 */ /* 0x000fe2000c101534 */
[----:B------:R-:W-:-:S02]  /*5e10*/  ISETP.GT.AND P3, PT, R2, 0x60, PT ;  /* 0x000000600200780c */ /* 0x000fc40003f64270 */
[----:B------:R-:W-:Y:S01]  /*5e20*/  ISETP.GT.AND P0, PT, R2, 0x61, PT ;  /* 0x000000610200780c */ /* 0x000fe20003f04270 */
[----:B------:R-:W-:Y:S01]  /*5e30*/  @P5 STG.E.U16 desc[UR52][R4.64+0xb2], R69 ;  /* 0x0000b24504005986 */ /* 0x000fe2000c101534 */
[C---:B------:R-:W-:Y:S02]  /*5e40*/  ISETP.GT.AND P4, PT, R0.reuse, RZ, P3 ;  /* 0x000000ff0000720c */ /* 0x040fe40001f84270 */
[----:B------:R-:W-:Y:S02]  /*5e50*/  ISETP.GT.AND P5, PT, R0, RZ, P0 ;  /* 0x000000ff0000720c */ /* 0x000fe400007a4270 */
[----:B------:R-:W-:Y:S02]  /*5e60*/  F2FP.BF16.F32.PACK_AB R70, RZ, R70 ;  /* 0x00000046ff46723e */ /* 0x000fe400000010ff */
[----:B------:R-:W-:Y:S02]  /*5e70*/  F2FP.BF16.F32.PACK_AB R71, RZ, R71 ;  /* 0x00000047ff47723e */ /* 0x000fe400000010ff */
[----:B------:R-:W-:Y:S01]  /*5e80*/  F2FP.BF16.F32.PACK_AB R72, RZ, R72 ;  /* 0x00000048ff48723e */ /* 0x000fe200000010ff */
[----:B------:R-:W-:Y:S01]  /*5e90*/  @P1 STG.E.U16 desc[UR52][R6.64+0xb0], R70 ;  /* 0x0000b04606001986 */ /* 0x000fe2000c101534 */
[----:B------:R-:W-:-:S02]  /*5ea0*/  F2FP.BF16.F32.PACK_AB R73, RZ, R73 ;  /* 0x00000049ff49723e */ /* 0x000fc400000010ff */
[C---:B------:R-:W-:Y:S01]  /*5eb0*/  ISETP.GT.AND P1, PT, R0.reuse, 0x8, P3 ;  /* 0x000000080000780c */ /* 0x040fe20001f24270 */
[----:B------:R-:W-:Y:S01]  /*5ec0*/  @P2 STG.E.U16 desc[UR52][R6.64+0xb2], R71 ;  /* 0x0000b24706002986 */ /* 0x000fe2000c101534 */
[----:B------:R-:W-:Y:S02]  /*5ed0*/  ISETP.GT.AND P0, PT, R0, 0x8, P0 ;  /* 0x000000080000780c */ /* 0x000fe40000704270 */
[----:B------:R-:W-:Y:S01]  /*5ee0*/  F2FP.BF16.F32.PACK_AB R74, RZ, R74 ;  /* 0x0000004aff4a723e */ /* 0x000fe200000010ff */
[----:B------:R-:W-:Y:S01]  /*5ef0*/  @P4 STG.E.U16 desc[UR52][R4.64+0xc0], R72 ;  /* 0x0000c04804004986 */ /* 0x000fe2000c101534 */
[C---:B------:R-:W-:Y:S02]  /*5f00*/  ISETP.GT.AND P4, PT, R2.reuse, 0x68, PT ;  /* 0x000000680200780c */ /* 0x040fe40003f84270 */
[----:B------:R-:W-:Y:S01]  /*5f10*/  F2FP.BF16.F32.PACK_AB R75, RZ, R75 ;  /* 0x0000004bff4b723e */ /* 0x000fe200000010ff */
[----:B------:R-:W-:Y:S01]  /*5f20*/  @P5 STG.E.U16 desc[UR52][R4.64+0xc2], R73 ;  /* 0x0000c24904005986 */ /* 0x000fe2000c101534 */
[----:B------:R-:W-:-:S02]  /*5f30*/  ISETP.GT.AND P5, PT, R2, 0x69, PT ;  /* 0x000000690200780c */ /* 0x000fc40003fa4270 */
[C---:B------:R-:W-:Y:S01]  /*5f40*/  ISETP.GT.AND P2, PT, R0.reuse, RZ, P4 ;  /* 0x000000ff0000720c */ /* 0x040fe20002744270 */
[----:B------:R-:W-:Y:S01]  /*5f50*/  @P1 STG.E.U16 desc[UR52][R6.64+0xc0], R74 ;  /* 0x0000c04a06001986 */ /* 0x000fe2000c101534 */
[----:B------:R-:W-:Y:S02]  /*5f60*/  ISETP.GT.AND P6, PT, R0, RZ, P5 ;  /* 0x000000ff0000720c */ /* 0x000fe40002fc4270 */
[----:B------:R-:W-:Y:S01]  /*5f70*/  F2FP.BF16.F32.PACK_AB R76, RZ, R76 ;  /* 0x0000004cff4c723e */ /* 0x000fe200000010ff */
[----:B------:R-:W-:Y:S01]  /*5f80*/  @P0 STG.E.U16 desc[UR52][R6.64+0xc2], R75 ;  /* 0x0000c24b06000986 */ /* 0x000fe2000c101534 */
[C---:B------:R-:W-:Y:S02]  /*5f90*/  ISETP.GT.AND P3, PT, R2.reuse, 0x70, PT ;  /* 0x000000700200780c */ /* 0x040fe40003f64270 */
[C---:B------:R-:W-:Y:S02]  /*5fa0*/  ISETP.GT.AND P1, PT, R2.reuse, 0x78, PT ;  /* 0x000000780200780c */ /* 0x040fe40003f24270 */
[----:B------:R-:W-:-:S02]  /*5fb0*/  ISETP.GT.AND P0, PT, R2, 0x79, PT ;  /* 0x000000790200780c */ /* 0x000fc40003f04270 */
[----:B------:R-:W-:Y:S01]  /*5fc0*/  ISETP.GT.AND P4, PT, R0, 0x8, P4 ;  /* 0x000000080000780c */ /* 0x000fe20002784270 */
[----:B------:R-:W-:Y:S01]  /*5fd0*/  @P2 STG.E.U16 desc[UR52][R4.64+0xd0], R76 ;  /* 0x0000d04c04002986 */ /* 0x000fe2000c101534 */
[----:B------:R-:W-:Y:S01]  /*5fe0*/  ISETP.GT.AND P2, PT, R2, 0x71, PT ;  /* 0x000000710200780c */ /* 0x000fe20003f44270 */
[----:B------:R-:W-:Y:S01]  /*5ff0*/  @P6 IMAD.MOV.U32 R2, RZ, RZ, R4 ;  /* 0x000000ffff026224 */ /* 0x000fe200078e0004 */
[----:B------:R-:W-:Y:S01]  /*6000*/  F2FP.BF16.F32.PACK_AB R77, RZ, R77 ;  /* 0x0000004dff4d723e */ /* 0x000fe200000010ff */
[----:B------:R-:W-:Y:S01]  /*6010*/  @P6 IMAD.MOV.U32 R3, RZ, RZ, R5 ;  /* 0x000000ffff036224 */ /* 0x000fe200078e0005 */
[----:B------:R-:W-:Y:S02]  /*6020*/  F2FP.BF16.F32.PACK_AB R78, RZ, R78 ;  /* 0x0000004eff4e723e */ /* 0x000fe400000010ff */
[----:B------:R-:W-:Y:S02]  /*6030*/  F2FP.BF16.F32.PACK_AB R79, RZ, R79 ;  /* 0x0000004fff4f723e */ /* 0x000fe400000010ff */
[----:B------:R0:W-:Y:S01]  /*6040*/  @P6 STG.E.U16 desc[UR52][R2.64+0xd2], R77 ;  /* 0x0000d24d02006986 */ /* 0x0001e2000c101534 */
[----:B------:R-:W-:-:S02]  /*6050*/  ISETP.GT.AND P6, PT, R0, 0x8, P5 ;  /* 0x000000080000780c */ /* 0x000fc40002fc4270 */
[C---:B------:R-:W-:Y:S02]  /*6060*/  ISETP.GT.AND P5, PT, R0.reuse, RZ, P3 ;  /* 0x000000ff0000720c */ /* 0x040fe40001fa4270 */
[----:B------:R-:W-:Y:S02]  /*6070*/  ISETP.GT.AND P3, PT, R0, 0x8, P3 ;  /* 0x000000080000780c */ /* 0x000fe40001f64270 */
[----:B------:R-:W-:Y:S02]  /*6080*/  F2FP.BF16.F32.PACK_AB R80, RZ, R80 ;  /* 0x00000050ff50723e */ /* 0x000fe400000010ff */
[----:B------:R-:W-:Y:S02]  /*6090*/  F2FP.BF16.F32.PACK_AB R81, RZ, R81 ;  /* 0x00000051ff51723e */ /* 0x000fe400000010ff */
[----:B------:R-:W-:Y:S01]  /*60a0*/  F2FP.BF16.F32.PACK_AB R82, RZ, R82 ;  /* 0x00000052ff52723e */ /* 0x000fe200000010ff */
[----:B0-----:R-:W-:Y:S01]  /*60b0*/  @P4 IMAD.MOV.U32 R2, RZ, RZ, R6 ;  /* 0x000000ffff024224 */ /* 0x001fe200078e0006 */
[----:B------:R-:W-:Y:S01]  /*60c0*/  F2FP.BF16.F32.PACK_AB R83, RZ, R83 ;  /* 0x00000053ff53723e */ /* 0x000fe200000010ff */
[----:B------:R-:W-:Y:S01]  /*60d0*/  @P4 IMAD.MOV.U32 R3, RZ, RZ, R7 ;  /* 0x000000ffff034224 */ /* 0x000fe200078e0007 */
[----:B------:R-:W-:-:S02]  /*60e0*/  F2FP.BF16.F32.PACK_AB R84, RZ, R84 ;  /* 0x00000054ff54723e */ /* 0x000fc400000010ff */
[----:B------:R-:W-:Y:S02]  /*60f0*/  F2FP.BF16.F32.PACK_AB R85, RZ, R85 ;  /* 0x00000055ff55723e */ /* 0x000fe400000010ff */
[----:B------:R0:W-:Y:S01]  /*6100*/  @P4 STG.E.U16 desc[UR52][R2.64+0xd0], R78 ;  /* 0x0000d04e02004986 */ /* 0x0001e2000c101534 */
[C---:B------:R-:W-:Y:S02]  /*6110*/  ISETP.GT.AND P4, PT, R0.reuse, RZ, P2 ;  /* 0x000000ff0000720c */ /* 0x040fe40001784270 */
[----:B------:R-:W-:Y:S02]  /*6120*/  ISETP.GT.AND P2, PT, R0, 0x8, P2 ;  /* 0x000000080000780c */ /* 0x000fe40001744270 */
[----:B------:R-:W-:Y:S02]  /*6130*/  F2FP.BF16.F32.PACK_AB R86, RZ, R86 ;  /* 0x00000056ff56723e */ /* 0x000fe400000010ff */
[----:B------:R-:W-:Y:S01]  /*6140*/  F2FP.BF16.F32.PACK_AB R87, RZ, R87 ;  /* 0x00000057ff57723e */ /* 0x000fe200000010ff */
[----:B0-----:R-:W-:-:S02]  /*6150*/  @P6 IMAD.MOV.U32 R2, RZ, RZ, R6 ;  /* 0x000000ffff026224 */ /* 0x001fc400078e0006 */
[----:B------:R-:W-:-:S05]  /*6160*/  @P6 IMAD.MOV.U32 R3, RZ, RZ, R7 ;  /* 0x000000ffff036224 */ /* 0x000fca00078e0007 */
[----:B------:R0:W-:Y:S01]  /*6170*/  @P6 STG.E.U16 desc[UR52][R2.64+0xd2], R79 ;  /* 0x0000d24f02006986 */ /* 0x0001e2000c101534 */
[C---:B------:R-:W-:Y:S02]  /*6180*/  ISETP.GT.AND P6, PT, R0.reuse, RZ, P0 ;  /* 0x000000ff0000720c */ /* 0x040fe400007c4270 */
[----:B------:R-:W-:Y:S01]  /*6190*/  ISETP.GT.AND P0, PT, R0, 0x8, P0 ;  /* 0x000000080000780c */ /* 0x000fe20000704270 */
[----:B0-----:R-:W-:Y:S02]  /*61a0*/  @P5 IMAD.MOV.U32 R2, RZ, RZ, R4 ;  /* 0x000000ffff025224 */ /* 0x001fe400078e0004 */
[----:B------:R-:W-:-:S05]  /*61b0*/  @P5 IMAD.MOV.U32 R3, RZ, RZ, R5 ;  /* 0x000000ffff035224 */ /* 0x000fca00078e0005 */
[----:B------:R0:W-:Y:S01]  /*61c0*/  @P5 STG.E.U16 desc[UR52][R2.64+0xe0], R80 ;  /* 0x0000e05002005986 */ /* 0x0001e2000c101534 */
[C---:B------:R-:W-:Y:S02]  /*61d0*/  ISETP.GT.AND P5, PT, R0.reuse, RZ, P1 ;  /* 0x000000ff0000720c */ /* 0x040fe40000fa4270 */
[----:B------:R-:W-:Y:S01]  /*61e0*/  ISETP.GT.AND P1, PT, R0, 0x8, P1 ;  /* 0x000000080000780c */ /* 0x000fe20000f24270 */
[----:B0-----:R-:W-:Y:S02]  /*61f0*/  @P4 IMAD.MOV.U32 R2, RZ, RZ, R4 ;  /* 0x000000ffff024224 */ /* 0x001fe400078e0004 */
[----:B------:R-:W-:-:S05]  /*6200*/  @P4 IMAD.MOV.U32 R3, RZ, RZ, R5 ;  /* 0x000000ffff034224 */ /* 0x000fca00078e0005 */
[----:B------:R0:W-:Y:S02]  /*6210*/  @P4 STG.E.U16 desc[UR52][R2.64+0xe2], R81 ;  /* 0x0000e25102004986 */ /* 0x0001e4000c101534 */
        /* <DEDUP_REMOVED lines=8> */
[----:B------:R0:W-:Y:S04]  /*62a0*/  @P5 STG.E.U16 desc[UR52][R2.64+0xf0], R84 ;  /* 0x0000f05402005986 */ /* 0x0001e8000c101534 */
[----:B------:R1:W-:Y:S01]  /*62b0*/  @P6 STG.E.U16 desc[UR52][R4.64+0xf2], R85 ;  /* 0x0000f25504006986 */ /* 0x0003e2000c101534 */
[----:B0-----:R-:W-:Y:S02]  /*62c0*/  @P1 IMAD.MOV.U32 R2, RZ, RZ, R6 ;  /* 0x000000ffff021224 */ /* 0x001fe400078e0006 */
[----:B------:R-:W-:-:S05]  /*62d0*/  @P1 IMAD.MOV.U32 R3, RZ, RZ, R7 ;  /* 0x000000ffff031224 */ /* 0x000fca00078e0007 */
[----:B------:R1:W-:Y:S04]  /*62e0*/  @P1 STG.E.U16 desc[UR52][R2.64+0xf0], R86 ;  /* 0x0000f05602001986 */ /* 0x0003e8000c101534 */
[----:B------:R1:W-:Y:S02]  /*62f0*/  @P0 STG.E.U16 desc[UR52][R6.64+0xf2], R87 ;  /* 0x0000f25706000986 */ /* 0x0003e4000c101534 */
.L_x_161:
[----:B------:R-:W-:Y:S05]  /*6300*/  BSYNC B0 ;  /* 0x0000000000007941 */ /* 0x000fea0003800000 */
.L_x_35:
[----:B01----:R-:W-:Y:S01]  /*6310*/  IMAD.U32 R2, RZ, RZ, UR50 ;  /* 0x00000032ff027e24 */ /* 0x003fe2000f8e00ff */
[----:B------:R-:W-:Y:S01]  /*6320*/  ULDC.64 UR4, c[0x0][0x650] ;  /* 0x0001940000047ab9 */ /* 0x000fe20000000a00 */
[----:B------:R-:W-:Y:S01]  /*6330*/  IMAD.U32 R0, RZ, RZ, UR37 ;  /* 0x00000025ff007e24 */ /* 0x000fe2000f8e00ff */
[----:B------:R0:W-:Y:S01]  /*6340*/  SYNCS.ARRIVE.TRANS64.A1T0 RZ, [R96+UR44], RZ ;  /* 0x000000ff60ff79a7 */ /* 0x0001e2000810002c */
[----:B------:R-:W-:Y:S01]  /*6350*/  IMAD.U32 R3, RZ, RZ, UR51 ;  /* 0x00000033ff037e24 */ /* 0x000fe2000f8e00ff */
[C---:B------:R-:W-:Y:S01]  /*6360*/  LEA R16, P0, R2.reuse, R16, 0x1 ;  /* 0x0000001002107211 */ /* 0x040fe200078008ff */
[----:B----45:R-:W-:Y:S02]  /*6370*/  IMAD.MOV.U32 R18, RZ, RZ, -0x1 ;  /* 0xffffffffff127424 */ /* 0x030fe400078e00ff */
[----:B------:R-:W-:Y:S01]  /*6380*/  IMAD.MOV.U32 R19, RZ, RZ, -0x1 ;  /* 0xffffffffff137424 */ /* 0x000fe200078e00ff */
[----:B------:R-:W-:Y:S01]  /*6390*/  LEA.HI.X R17, R2, R17, R0, 0x1, P0 ;  /* 0x0000001102117211 */ /* 0x000fe200000f0c00 */
[----:B------:R-:W-:Y:S01]  /*63a0*/  IMAD.MOV.U32 R2, RZ, RZ, -0x1 ;  /* 0xffffffffff027424 */ /* 0x000fe200078e00ff */
[----:B------:R-:W-:-:S02]  /*63b0*/  ISETP.GE.U32.AND P0, PT, R16, UR4, PT ;  /* 0x0000000410007c0c */ /* 0x000fc4000bf06070 */
[----:B------:R-:W-:Y:S02]  /*63c0*/  PRMT R0, RZ, 0x7610, R0 ;  /* 0x00007610ff007816 */ /* 0x000fe40000000000 */
[----:B------:R-:W-:-:S13]  /*63d0*/  ISETP.GE.U32.AND.EX P0, PT, R17, UR5, PT, P0 ;  /* 0x0000000511007c0c */ /* 0x000fda000bf06100 */
[----:B0-----:R-:W-:Y:S05]  /*63e0*/  @P0 BRA `(.L_x_162) ;  /* 0x00000004008c0947 */ /* 0x001fea0003800000 */
[----:B------:R-:W0:Y:S01]  /*63f0*/  S2UR UR6, SR_CTAID.X ;  /* 0x00000000000679c3 */ /* 0x000e220000002500 */
[----:B------:R-:W-:Y:S01]  /*6400*/  ULDC.64 UR4, c[0x0][0x628] ;  /* 0x00018a0000047ab9 */ /* 0x000fe20000000a00 */
[----:B------:R-:W-:Y:S01]  /*6410*/  ULDC UR7, c[0x0][0x150] ;  /* 0x0000540000077ab9 */ /* 0x000fe20000000800 */
[----:B------:R-:W-:Y:S01]  /*6420*/  ISETP.NE.U32.AND P0, PT, RZ, UR4, PT ;  /* 0x00000004ff007c0c */ /* 0x000fe2000bf05070 */
[----:B------:R-:W-:Y:S01]  /*6430*/  ULDC UR15, c[0x0][0x630] ;  /* 0x00018c00000f7ab9 */ /* 0x000fe20000000800 */
[C---:B------:R-:W-:Y:S01]  /*6440*/  R2UR UR16, R16.reuse ;  /* 0x00000000101072ca */ /* 0x040fe200000e0000 */
[----:B------:R-:W-:Y:S01]  /*6450*/  ULDC UR18, c[0x0][0x154] ;  /* 0x0000550000127ab9 */ /* 0x000fe20000000800 */
[----:B------:R-:W-:Y:S01]  /*6460*/  ISETP.NE.AND.EX P0, PT, RZ, UR5, PT, P0 ;  /* 0x00000005ff007c0c */ /* 0x000fe2000bf05300 */
[----:B------:R-:W1:Y:S01]  /*6470*/  S2UR UR20, SR_CTAID.Y ;  /* 0x00000000001479c3 */ /* 0x000e620000002600 */
[----:B------:R-:W-:Y:S02]  /*6480*/  R2UR UR17, R17 ;  /* 0x00000000111172ca */ /* 0x000fe400000e0000 */
[----:B------:R-:W-:-:S02]  /*6490*/  R2UR UR12, R16 ;  /* 0x00000000100c72ca */ /* 0x000fc400000e0000 */
[----:B------:R-:W-:Y:S02]  /*64a0*/  R2UR UR13, R17 ;  /* 0x00000000110d72ca */ /* 0x000fe400000e0000 */
[----:B0-----:R-:W-:-:S05]  /*64b0*/  I2FP.F32.U32 R0, UR6 ;  /* 0x0000000600007c45 */ /* 0x001fca0008201000 */
[----:B------:R-:W-:-:S04]  /*64c0*/  FMUL R0, R0, UR7 ;  /* 0x0000000700007c20 */ /* 0x000fc80008400000 */
[----:B------:R0:W4:Y:S01]  /*64d0*/  F2I.U32.TRUNC.NTZ R2, R0 ;  /* 0x0000000000027305 */ /* 0x000122000020f000 */
[----:B-1----:R-:W-:Y:S05]  /*64e0*/  @!P0 BRA `(.L_x_163) ;  /* 0x0000000000308947 */ /* 0x002fea0003800000 */
        /* <DEDUP_REMOVED lines=12> */
.L_x_163:
[----:B------:R-:W-:Y:S01]  /*65b0*/  USHF.R.U64 UR12, UR12, UR15, UR13 ;  /* 0x0000000f0c0c7299 */ /* 0x000fe2000800120d */
[----:B0-----:R-:W-:Y:S01]  /*65c0*/  I2FP.F32.U32 R0, UR20 ;  /* 0x0000001400007c45 */ /* 0x001fe20008201000 */
[----:B------:R-:W-:Y:S02]  /*65d0*/  USHF.R.U32.HI UR4, URZ, UR15, UR13 ;  /* 0x0000000f3f047299 */ /* 0x000fe4000801160d */
[----:B------:R-:W-:Y:S02]  /*65e0*/  UIADD3 UR7, UP0, URZ, -UR12, URZ ;  /* 0x8000000c3f077290 */ /* 0x000fe4000ff1e03f */
[----:B------:R-:W-:Y:S01]  /*65f0*/  FMUL R0, R0, UR18 ;  /* 0x0000001200007c20 */ /* 0x000fe20008400000 */
[----:B------:R-:W-:Y:S01]  /*6600*/  ULDC.64 UR10, c[0x0][0x620] ;  /* 0x00018800000a7ab9 */ /* 0x000fe20000000a00 */
[----:B------:R-:W-:Y:S01]  /*6610*/  UIADD3.X UR4, URZ, ~UR4, URZ, UP0, !UPT ;  /* 0x800000043f047290 */ /* 0x000fe200087fe43f */
[----:B------:R-:W-:Y:S01]  /*6620*/  UMOV UR8, UR16 ;  /* 0x0000001000087c82 */ /* 0x000fe20008000000 */
[----:B------:R-:W-:-:S02]  /*6630*/  UMOV UR9, UR17 ;  /* 0x0000001100097c82 */ /* 0x000fc40008000000 */
[----:B------:R-:W0:Y:S01]  /*6640*/  F2I.U32.TRUNC.NTZ R0, R0 ;  /* 0x0000000000007305 */ /* 0x000e22000020f000 */
[----:B------:R-:W-:Y:S01]  /*6650*/  UIMAD UR4, UR4, UR10, URZ ;  /* 0x0000000a040472a4 */ /* 0x000fe2000f8e023f */
[----:B----4-:R-:W-:Y:S01]  /*6660*/  R2UR UR17, R2 ;  /* 0x00000000021172ca */ /* 0x010fe200000e0000 */
[----:B------:R-:W-:Y:S02]  /*6670*/  UIMAD.WIDE.U32 UR8, UR7, UR10, UR8 ;  /* 0x0000000a070872a5 */ /* 0x000fe4000f8e0008 */
[----:B------:R-:W-:Y:S01]  /*6680*/  UIMAD UR7, UR7, UR11, UR4 ;  /* 0x0000000b070772a4 */ /* 0x000fe2000f8e0204 */
[----:B------:R-:W-:Y:S01]  /*6690*/  ULDC UR23, c[0x0][0x658] ;  /* 0x0001960000177ab9 */ /* 0x000fe20000000800 */
[----:B------:R-:W-:Y:S02]  /*66a0*/  UMOV UR15, 0xffffffff ;  /* 0xffffffff000f7882 */ /* 0x000fe40000000000 */
[----:B------:R-:W-:Y:S01]  /*66b0*/  UIADD3 UR7, UR9, UR7, URZ ;  /* 0x0000000709077290 */ /* 0x000fe2000fffe03f */
[----:B------:R-:W-:Y:S01]  /*66c0*/  ULDC UR10, c[0x0][0x618] ;  /* 0x00018600000a7ab9 */ /* 0x000fe20000000800 */
[----:B------:R-:W-:Y:S01]  /*66d0*/  ULDC.64 UR4, c[0x0][0x640] ;  /* 0x0001900000047ab9 */ /* 0x000fe20000000a00 */
[----:B------:R-:W-:Y:S01]  /*66e0*/  USHF.L.U32 UR19, UR15, UR23, URZ ;  /* 0x000000170f137299 */ /* 0x000fe2000800063f */
[----:B------:R-:W-:Y:S01]  /*66f0*/  ISETP.NE.U32.AND P0, PT, RZ, UR4, PT ;  /* 0x00000004ff007c0c */ /* 0x000fe2000bf05070 */
[----:B------:R-:W-:Y:S01]  /*6700*/  USHF.R.U64 UR15, UR8, UR10, UR7 ;  /* 0x0000000a080f7299 */ /* 0x000fe20008001207 */
[----:B0-----:R-:W-:Y:S01]  /*6710*/  R2UR UR11, R0 ;  /* 0x00000000000b72ca */ /* 0x001fe200000e0000 */
[----:B------:R-:W-:Y:S01]  /*6720*/  USHF.R.U32.HI UR7, URZ, UR10, UR7 ;  /* 0x0000000a3f077299 */ /* 0x000fe20008011607 */
[----:B------:R-:W-:Y:S01]  /*6730*/  ISETP.NE.AND.EX P0, PT, RZ, UR5, PT, P0 ;  /* 0x00000005ff007c0c */ /* 0x000fe2000bf05300 */
[----:B------:R-:W-:Y:S01]  /*6740*/  ULDC UR22, c[0x0][0x608] ;  /* 0x0001820000167ab9 */ /* 0x000fe20000000800 */
[----:B------:R-:W-:-:S02]  /*6750*/  UIADD3 UR8, -UR17, URZ, URZ ;  /* 0x0000003f11087290 */ /* 0x000fc4000fffe13f */
[----:B------:R-:W-:Y:S02]  /*6760*/  USHF.R.U64 UR18, UR15, UR22, UR7 ;  /* 0x000000160f127299 */ /* 0x000fe40008001207 */
[----:B------:R-:W-:Y:S01]  /*6770*/  USHF.R.U32.HI UR7, URZ, UR22, UR7 ;  /* 0x000000163f077299 */ /* 0x000fe20008011607 */
[----:B------:R-:W-:Y:S01]  /*6780*/  UMOV UR16, 0x1 ;  /* 0x0000000100107882 */ /* 0x000fe20000000000 */
[----:B------:R-:W-:Y:S02]  /*6790*/  ULDC UR21, c[0x0][0x144] ;  /* 0x0000510000157ab9 */ /* 0x000fe40000000800 */
[----:B------:R-:W-:Y:S01]  /*67a0*/  USHF.R.U64 UR17, UR18, UR23, UR7 ;  /* 0x0000001712117299 */ /* 0x000fe20008001207 */
[----:B------:R-:W-:Y:S01]  /*67b0*/  ULDC UR13, c[0x0][0x600] ;  /* 0x00018000000d7ab9 */ /* 0x000fe20000000800 */
[----:B------:R-:W-:Y:S02]  /*67c0*/  UIADD3 UR22, -UR11, URZ, URZ ;  /* 0x0000003f0b167290 */ /* 0x000fe4000fffe13f */
[----:B------:R-:W-:-:S02]  /*67d0*/  USHF.L.U32 UR16, UR16, UR23, URZ ;  /* 0x0000001710107299 */ /* 0x000fc4000800063f */
[----:B------:R-:W-:Y:S02]  /*67e0*/  USHF.R.U32.HI UR11, URZ, UR23, UR7 ;  /* 0x000000173f0b7299 */ /* 0x000fe40008011607 */
[----:B------:R-:W-:Y:S02]  /*67f0*/  UIADD3 UR14, UR13, -0x1, URZ ;  /* 0xffffffff0d0e7890 */ /* 0x000fe4000fffe03f */
[----:B------:R-:W-:Y:S02]  /*6800*/  ULOP3.LUT UR19, URZ, UR19, URZ, 0x33, !UPT ;  /* 0x000000133f137292 */ /* 0x000fe4000f8e333f */
[----:B------:R-:W-:Y:S01]  /*6810*/  UIMAD UR23, UR21, UR8, UR6 ;  /* 0x00000008151772a4 */ /* 0x000fe2000f8e0206 */
[----:B------:R-:W-:Y:S01]  /*6820*/  ULDC UR26, c[0x0][0x148] ;  /* 0x00005200001a7ab9 */ /* 0x000fe20000000800 */
[----:B------:R-:W-:Y:S01]  /*6830*/  ULDC UR24, c[0x0][0x648] ;  /* 0x0001920000187ab9 */ /* 0x000fe20000000800 */
[----:B------:R-:W-:Y:S01]  /*6840*/  ULDC UR25, c[0x0][0x638] ;  /* 0x00018e0000197ab9 */ /* 0x000fe20000000800 */
        /* <DEDUP_REMOVED lines=12> */
.L_x_164:
[----:B------:R-:W-:Y:S01]  /*6910*/  UISETP.NE.AND UP0, UPT, UR38, URZ, UPT ;  /* 0x0000003f2600728c */ /* 0x000fe2000bf05270 */
[----:B------:R-:W-:Y:S01]  /*6920*/  IMAD.MOV.U32 R0, RZ, RZ, 0x1 ;  /* 0x00000001ff007424 */ /* 0x000fe200078e00ff */
[----:B------:R-:W-:Y:S01]  /*6930*/  USHF.R.U64 UR4, UR10, UR24, UR11 ;  /* 0x000000180a047299 */ /* 0x000fe2000800120b */
[----:B------:R-:W-:Y:S01]  /*6940*/  IMAD.U32 R19, RZ, RZ, UR12 ;  /* 0x0000000cff137e24 */ /* 0x000fe2000f8e00ff */
[----:B------:R-:W-:Y:S02]  /*6950*/  ULOP3.LUT UR19, UR18, UR19, URZ, 0xc0, !UPT ;  /* 0x0000001312137292 */ /* 0x000fe4000f8ec03f */
[----:B------:R-:W-:Y:S02]  /*6960*/  UIADD3 UR5, -UR4, URZ, URZ ;  /* 0x0000003f04057290 */ /* 0x000fe4000fffe13f */
[----:B------:R-:W-:Y:S02]  /*6970*/  ULOP3.LUT UR14, UR15, UR14, URZ, 0xc0, !UPT ;  /* 0x0000000e0f0e7292 */ /* 0x000fe4000f8ec03f */
[----:B------:R-:W-:-:S02]  /*6980*/  UIMAD UR4, UR16, UR4, UR19 ;  /* 0x00000004100472a4 */ /* 0x000fc4000f8e0213 */
[----:B------:R-:W-:Y:S02]  /*6990*/  @UP0 UIMAD UR23, UR26, UR22, UR20 ;  /* 0x000000161a1702a4 */ /* 0x000fe4000f8e0214 */
[----:B------:R-:W-:-:S03]  /*69a0*/  UIMAD UR17, UR5, UR25, UR17 ;  /* 0x00000019051172a4 */ /* 0x000fc6000f8e0211 */
[----:B------:R-:W-:Y:S01]  /*69b0*/  ULDC UR5, c[0x0][0x610] ;  /* 0x0001840000057ab9 */ /* 0x000fe20000000800 */
[----:B------:R-:W-:Y:S02]  /*69c0*/  UIMAD UR17, UR17, UR13, UR14 ;  /* 0x0000000d111172a4 */ /* 0x000fe4000f8e020e */
[----:B------:R-:W-:-:S04]  /*69d0*/  UIMAD UR4, UR4, UR5, UR23 ;  /* 0x00000005040472a4 */ /* 0x000fc8000f8e0217 */
[----:B------:R-:W-:Y:S02]  /*69e0*/  USEL UR5, UR17, UR4, !UP0 ;  /* 0x0000000411057287 */ /* 0x000fe4000c000000 */
[----:B------:R-:W-:-:S04]  /*69f0*/  USEL UR4, UR4, UR17, !UP0 ;  /* 0x0000001104047287 */ /* 0x000fc8000c000000 */
[----:B------:R-:W-:Y:S02]  /*6a00*/  IMAD.U32 R2, RZ, RZ, UR5 ;  /* 0x00000005ff027e24 */ /* 0x000fe4000f8e00ff */
[----:B------:R-:W-:-:S07]  /*6a10*/  IMAD.U32 R18, RZ, RZ, UR4 ;  /* 0x00000004ff127e24 */ /* 0x000fce000f8e00ff */
.L_x_162:
[----:B------:R-:W-:Y:S02]  /*6a20*/  LOP3.LUT P0, RZ, R0, 0xff, RZ, 0xc0, !PT ;  /* 0x000000ff00ff7812 */ /* 0x000fe4000780c0ff */
[----:B------:R-:W-:-:S11]  /*6a30*/  LOP3.LUT R100, R100, 0x1, RZ, 0x3c, !PT ;  /* 0x0000000164647812 */ /* 0x000fd600078e3cff */
[----:B------:R-:W-:Y:S05]  /*6a40*/  @P0 BRA `(.L_x_165) ;  /* 0xffffffac00700947 */ /* 0x000fea000383ffff */
[----:B------:R-:W-:Y:S05]  /*6a50*/  EXIT ;  /* 0x000000000000794d */ /* 0x000fea0003800000 */
.L_x_16:
[----:B------:R-:W-:-:S08]  /*6a60*/  ISETP.NE.AND P0, PT, RZ, UR6, PT ;  /* 0x00000006ff007c0c */ /* 0x000fd0000bf05270 */
[----:B------:R-:W0:-:S00]  /*6a70*/  USETMAXREG.DEALLOC.CTAPOOL 0x28 ;  /* 0x00000028000079c8 */ /* 0x000e0000080e0500 */
[----:B------:R-:W-:Y:S05]  /*6a80*/  @P0 EXIT ;  /* 0x000000000000094d */ /* 0x000fea0003800000 */
[----:B0-----:R-:W-:Y:S01]  /*6a90*/  LOP3.LUT P0, RZ, R0, 0xff, RZ, 0xc0, !PT ;  /* 0x000000ff00ff7812 */ /* 0x001fe2000780c0ff */
[----:B------:R-:W-:Y:S02]  /*6aa0*/  IMAD.MOV.U32 R0, RZ, RZ, 0x1 ;  /* 0x00000001ff007424 */ /* 0x000fe400078e00ff */
[----:B------:R-:W-:-:S10]  /*6ab0*/  IMAD.MOV.U32 R8, RZ, RZ, RZ ;  /* 0x000000ffff087224 */ /* 0x000fd400078e00ff */
[----:B------:R-:W-:Y:S05]  /*6ac0*/  @!P0 BRA `(.L_x_166) ;  /* 0x0000000c00288947 */ /* 0x000fea0003800000 */
[----:B------:R-:W0:Y:S01]  /*6ad0*/  S2R R11, SR_CgaCtaId ;  /* 0x00000000000b7919 */ /* 0x000e220000008800 */
[----:B------:R-:W-:Y:S01]  /*6ae0*/  LOP3.LUT P0, RZ, R3, 0x1f, RZ, 0xc0, !PT ;  /* 0x0000001f03ff7812 */ /* 0x000fe2000780c0ff */
[----:B------:R-:W-:Y:S01]  /*6af0*/  ULDC UR5, c[0x0][0x658] ;  /* 0x0001960000057ab9 */ /* 0x000fe20000000800 */
[----:B------:R-:W-:Y:S01]  /*6b00*/  UMOV UR6, 0xffffffff ;  /* 0xffffffff00067882 */ /* 0x000fe20000000000 */
[----:B------:R-:W-:Y:S01]  /*6b10*/  BSSY B0, `(.L_x_166) ;  /* 0x00000c5000007945 */ /* 0x000fe20003800000 */
[----:B------:R-:W-:Y:S01]  /*6b20*/  USHF.L.U32 UR6, UR6, UR5, URZ ;  /* 0x0000000506067299 */ /* 0x000fe2000800063f */
[C---:B------:R-:W-:Y:S01]  /*6b30*/  ISETP.NE.AND P3, PT, R4.reuse, RZ, PT ;  /* 0x000000ff0400720c */ /* 0x040fe20003f65270 */
[----:B------:R-:W-:Y:S01]  /*6b40*/  IMAD.MOV.U32 R10, RZ, RZ, 0x1 ;  /* 0x00000001ff0a7424 */ /* 0x000fe200078e00ff */
[----:B------:R-:W-:Y:S01]  /*6b50*/  ISETP.NE.OR P0, PT, R4, RZ, !P0 ;  /* 0x000000ff0400720c */ /* 0x000fe20004705670 */
[----:B------:R-:W-:Y:S01]  /*6b60*/  IMAD.MOV.U32 R0, RZ, RZ, 0x1 ;  /* 0x00000001ff007424 */ /* 0x000fe200078e00ff */
[----:B------:R-:W-:Y:S01]  /*6b70*/  ULDC UR4, c[0x0][0x600] ;  /* 0x0001800000047ab9 */ /* 0x000fe20000000800 */
[----:B------:R-:W-:Y:S01]  /*6b80*/  IMAD.MOV.U32 R8, RZ, RZ, RZ ;  /* 0x000000ffff087224 */ /* 0x000fe200078e00ff */
[----:B------:R-:W-:Y:S01]  /*6b90*/  UMOV UR7, 0x1 ;  /* 0x0000000100077882 */ /* 0x000fe20000000000 */
[----:B------:R-:W-:-:S02]  /*6ba0*/  UIADD3 UR21, UR39, 0x1, URZ ;  /* 0x0000000127157890 */ /* 0x000fc4000fffe03f */
[----:B------:R-:W-:Y:S02]  /*6bb0*/  ULOP3.LUT UR20, UR36, 0x2, URZ, 0xfc, !UPT ;  /* 0x0000000224147892 */ /* 0x000fe4000f8efc3f */
[----:B------:R-:W-:Y:S02]  /*6bc0*/  UIADD3 UR4, UR4, -0x1, URZ ;  /* 0xffffffff04047890 */ /* 0x000fe4000fffe03f */
[----:B------:R-:W-:Y:S02]  /*6bd0*/  USHF.L.U32 UR5, UR7, UR5, URZ ;  /* 0x0000000507057299 */ /* 0x000fe4000800063f */
[----:B------:R-:W-:Y:S01]  /*6be0*/  ULOP3.LUT UR6, URZ, UR6, URZ, 0x33, !UPT ;  /* 0x000000063f067292 */ /* 0x000fe2000f8e333f */
[----:B------:R-:W-:Y:S01]  /*6bf0*/  ULDC.64 UR18, c[0x0][0x198] ;  /* 0x0000660000127ab9 */ /* 0x000fe20000000a00 */
[C---:B0-----:R-:W-:Y:S02]  /*6c00*/  IMAD.SHL.U32 R9, R11.reuse, 0x40, RZ ;  /* 0x000000400b097824 */ /* 0x041fe400078e00ff */
[----:B------:R-:W-:-:S03]  /*6c10*/  IMAD.SHL.U32 R11, R11, 0x800, RZ ;  /* 0x000008000b0b7824 */ /* 0x000fc600078e00ff */
[----:B------:R-:W-:-:S07]  /*6c20*/  LOP3.LUT R9, R9, 0x40, RZ, 0xc0, !PT ;  /* 0x0000004009097812 */ /* 0x000fce00078ec0ff */
.L_x_178:
[----:B------:R-:W-:-:S03]  /*6c30*/  UMOV UR7, 0xffffffff ;  /* 0xffffffff00077882 */ /* 0x000fc60000000000 */
[----:B------:R-:W-:Y:S05]  /*6c40*/  BRA.DIV UR7, `(.L_x_167) ;  /* 0x0000000e07e07947 */ /* 0x000fea000b800000 */
[----:B------:R-:W-:-:S13]  /*6c50*/  ELECT P6, URZ, PT ;  /* 0x00000000003f782f */ /* 0x000fda00038c0000 */
.L_x_191:
[----:B------:R-:W0:Y:S01]  /*6c60*/  LDC R3, c[0x0][0x28c] ;  /* 0x0000a300ff037b82 */ /* 0x000e220000000800 */
[----:B------:R-:W-:Y:S01]  /*6c70*/  BSSY B1, `(.L_x_168) ;  /* 0x0000039000017945 */ /* 0x000fe20003800000 */
[----:B0-----:R-:W-:-:S13]  /*6c80*/  ISETP.LT.OR P6, PT, R3, 0x1, !P6 ;  /* 0x000000010300780c */ /* 0x001fda00077c1670 */
[----:B------:R-:W-:Y:S05]  /*6c90*/  @P6 BRA `(.L_x_169) ;  /* 0x0000000000d86947 */ /* 0x000fea0003800000 */
[----:B------:R-:W-:Y:S02]  /*6ca0*/  IMAD R6, R2, 0x80, R9 ;  /* 0x0000008002067824 */ /* 0x000fe400078e0209 */
[----:B------:R-:W-:Y:S02]  /*6cb0*/  IMAD.SHL.U32 R18, R18, 0x40, RZ ;  /* 0x0000004012127824 */ /* 0x000fe400078e00ff */
[----:B------:R-:W-:Y:S02]  /*6cc0*/  IMAD.MOV.U32 R13, RZ, RZ, RZ ;  /* 0x000000ffff0d7224 */ /* 0x000fe400078e00ff */
[----:B------:R-:W-:Y:S02]  /*6cd0*/  IMAD.U32 R14, RZ, RZ, UR21 ;  /* 0x00000015ff0e7e24 */ /* 0x000fe4000f8e00ff */
[----:B------:R-:W-:Y:S02]  /*6ce0*/  IMAD.MOV.U32 R2, RZ, RZ, R0 ;  /* 0x000000ffff027224 */ /* 0x000fe400078e0000 */
[----:B------:R-:W-:-:S07]  /*6cf0*/  IMAD.MOV.U32 R3, RZ, RZ, R8 ;  /* 0x000000ffff037224 */ /* 0x000fce00078e0008 */
.L_x_173:
[----:B------:R-:W0:Y:S01]  /*6d00*/  S2R R5, SR_CgaCtaId ;  /* 0x0000000000057919 */ /* 0x000e220000008800 */
[----:B------:R-:W-:-:S04]  /*6d10*/  MOV R4, 0x400 ;  /* 0x0000040000047802 */ /* 0x000fc80000000f00 */
[----:B0-----:R-:W-:Y:S02]  /*6d20*/  LEA R12, R5, R4, 0x18 ;  /* 0x00000004050c7211 */ /* 0x001fe400078ec0ff */
[----:B------:R-:W-:Y:S01]  /*6d30*/  SHF.L.U32 R4, R2, 0x1f, RZ ;  /* 0x0000001f02047819 */ /* 0x000fe200000006ff */
[----:B------:R-:W0:Y:S02]  /*6d40*/  @!P3 LDC R5, c[0x0][0x500] ;  /* 0x00014000ff05bb82 */ /* 0x000e240000000800 */
[----:B------:R-:W-:-:S04]  /*6d50*/  IMAD R7, R3, 0x8, R12 ;  /* 0x0000000803077824 */ /* 0x000fc800078e020c */
[----:B------:R-:W1:Y:S02]  /*6d60*/  SYNCS.PHASECHK.TRANS64.TRYWAIT P1, [R7+URZ+0x20], R4 ;  /* 0x00002004070075a7 */ /* 0x000e64000802017f */
[----:B-1----:R-:W-:Y:S05]  /*6d70*/  @!P1 BRA `(.L_x_170) ;  /* 0x0000000c00b49947 */ /* 0x002fea0003800000 */
.L_x_192:
[----:B------:R-:W-:Y:S01]  /*6d80*/  UPRMT UR7, UR20, 0x9910, URZ ;  /* 0x0000991014077896 */ /* 0x000fe2000800003f */
[----:B0-----:R0:W-:Y:S03]  /*6d90*/  @!P3 SYNCS.ARRIVE.TRANS64 RZ, [R7+URZ], R5 ;  /* 0x0000000507ffb9a7 */ /* 0x0011e6000800003f */
[----:B------:R-:W-:-:S06]  /*6da0*/  UISETP.NE.AND UP0, UPT, UR7, 0x2, UPT ;  /* 0x000000020700788c */ /* 0x000fcc000bf05270 */
[----:B------:R-:W-:-:S13]  /*6db0*/  PLOP3.LUT P1, PT, PT, PT, UP0, 0x80, 0x0 ;  /* 0x000000000000781c */ /* 0x000fda0003f2f008 */
[----:B0-----:R-:W-:Y:S05]  /*6dc0*/  @P1 BRA `(.L_x_171) ;  /* 0x0000000000041947 */ /* 0x001fea0003800000 */
[----:B------:R-:W-:Y:S01]  /*6dd0*/  BPT.TRAP 0x1 ;  /* 0x000000040000795c */ /* 0x000fe20000300000 */
.L_x_171:
[----:B------:R-:W-:Y:S05]  /*6de0*/  @P0 BRA `(.L_x_172) ;  /* 0x0000000000040947 */ /* 0x000fea0003800000 */
[----:B------:R-:W-:Y:S01]  /*6df0*/  BPT.TRAP 0x1 ;  /* 0x000000040000795c */ /* 0x000fe20000300000 */
.L_x_172:
[----:B-1----:R-:W-:Y:S01]  /*6e00*/  IMAD.SHL.U32 R4, R3, 0x1000, RZ ;  /* 0x0000100003047824 */ /* 0x002fe200078e00ff */
[----:B------:R-:W-:Y:S01]  /*6e10*/  R2UR UR9, R7 ;  /* 0x00000000070972ca */ /* 0x000fe200000e0000 */
[----:B------:R-:W-:Y:S01]  /*6e20*/  VIADD R14, R14, 0xffffffff ;  /* 0xffffffff0e0e7836 */ /* 0x000fe20000000000 */
[----:B------:R-:W-:Y:S01]  /*6e30*/  R2UR UR11, R18 ;  /* 0x00000000120b72ca */ /* 0x000fe200000e0000 */
[----:B------:R-:W-:Y:S01]  /*6e40*/  UIADD3 UR14, UP0, UR18, 0xf0, URZ ;  /* 0x000000f0120e7890 */ /* 0x000fe2000ff1e03f */
[----:B------:R-:W-:Y:S01]  /*6e50*/  LOP3.LUT R5, R4, 0x800, R11, 0xf8, !PT ;  /* 0x0000080004057812 */ /* 0x000fe200078ef80b */
[----:B------:R-:W-:Y:S01]  /*6e60*/  UIADD3 UR22, UP1, UR18, 0x1f0, URZ ;  /* 0x000001f012167890 */ /* 0x000fe2000ff3e03f */
[----:B------:R-:W-:Y:S01]  /*6e70*/  IADD3 R4, R12, 0x180, R4 ;  /* 0x000001800c047810 */ /* 0x000fe20007ffe004 */
[----:B------:R-:W-:Y:S01]  /*6e80*/  UIADD3.X UR15, URZ, UR19, URZ, UP0, !UPT ;  /* 0x000000133f0f7290 */ /* 0x000fe200087fe43f */
[----:B------:R-:W-:Y:S01]  /*6e90*/  R2UR UR10, R13 ;  /* 0x000000000d0a72ca */ /* 0x000fe200000e0000 */
[----:B------:R-:W-:Y:S01]  /*6ea0*/  IMAD R5, R5, 0x2, R12 ;  /* 0x0000000205057824 */ /* 0x000fe200078e020c */
[----:B------:R-:W-:Y:S01]  /*6eb0*/  R2UR UR8, R4 ;  /* 0x00000000040872ca */ /* 0x000fe200000e0000 */
[----:B------:R-:W-:Y:S01]  /*6ec0*/  VIADD R3, R3, 0x1 ;  /* 0x0000000103037836 */ /* 0x000fe20000000000 */
[----:B------:R-:W-:Y:S01]  /*6ed0*/  R2UR UR12, R19 ;  /* 0x00000000130c72ca */ /* 0x000fe200000e0000 */
[----:B------:R-:W-:Y:S01]  /*6ee0*/  UIADD3.X UR23, URZ, UR19, URZ, UP1, !UPT ;  /* 0x000000133f177290 */ /* 0x000fe20008ffe43f */
[----:B------:R-:W-:Y:S01]  /*6ef0*/  R2UR UR7, R5 ;  /* 0x00000000050772ca */ /* 0x000fe200000e0000 */
[----:B------:R-:W-:Y:S01]  /*6f00*/  UMOV UR16, 0x0 ;  /* 0x0000000000107882 */ /* 0x000fe20000000000 */
[----:B------:R-:W-:Y:S01]  /*6f10*/  R2UR UR13, R6 ;  /* 0x00000000060d72ca */ /* 0x000fe200000e0000 */
[----:B------:R-:W-:Y:S01]  /*6f20*/  UMOV UR17, 0x10000000 ;  /* 0x1000000000117882 */ /* 0x000fe20000000000 */
[----:B------:R-:W-:Y:S01]  /*6f30*/  ISETP.GT.AND P2, PT, R14, 0x1, PT ;  /* 0x000000010e00780c */ /* 0x000fe20003f44270 */
[----:B------:R-:W-:Y:S01]  /*6f40*/  UMOV UR24, 0x30000 ;  /* 0x0003000000187882 */ /* 0x000fe20000000000 */
[----:B------:R-:W-:Y:S01]  /*6f50*/  ISETP.NE.AND P1, PT, R3, 0x4, PT ;  /* 0x000000040300780c */ /* 0x000fe20003f25270 */
[----:B------:R-:W-:-:S03]  /*6f60*/  VIADD R13, R13, 0x20 ;  /* 0x000000200d0d7836 */ /* 0x000fc60000000000 */
[----:B------:R-:W-:Y:S01]  /*6f70*/  SEL R5, RZ, 0x1, P1 ;  /* 0x00000001ff057807 */ /* 0x000fe20000800000 */
[----:B------:R0:W-:Y:S01]  /*6f80*/  UTMALDG.3D [UR8], [UR14], desc[UR16] ;  /* 0x000010080e0075b4 */ /* 0x0001e20008011000 */
[----:B------:R-:W-:Y:S01]  /*6f90*/  SEL R3, R3, RZ, P1 ;  /* 0x000000ff03037207 */ /* 0x000fe20000800000 */
[----:B------:R-:W-:Y:S01]  /*6fa0*/  UIADD3 UR7, UR7, 0x4180, URZ ;  /* 0x0000418007077890 */ /* 0x000fe2000fffe03f */
[----:B------:R-:W-:-:S06]  /*6fb0*/  LOP3.LUT R2, R2, R5, RZ, 0x3c, !PT ;  /* 0x0000000502027212 */ /* 0x000fcc00078e3cff */
[----:B0-----:R-:W-:Y:S01]  /*6fc0*/  UMOV UR8, UR7 ;  /* 0x0000000700087c82 */ /* 0x001fe20008000000 */
[----:B------:R-:W-:Y:S02]  /*6fd0*/  UMOV UR11, UR13 ;  /* 0x0000000d000b7c82 */ /* 0x000fe40008000000 */
[----:B------:R0:W-:Y:S02]  /*6fe0*/  UTMALDG.3D.MULTICAST [UR8], [UR22], UR24, desc[UR16] ;  /* 0x00001008160073b4 */ /* 0x0001e40008011818 */
[----:B0-----:R-:W-:Y:S05]  /*6ff0*/  @P2 BRA `(.L_x_173) ;  /* 0xfffffffc00402947 */ /* 0x001fea000383ffff */
.L_x_169:
[----:B------:R-:W-:Y:S05]  /*7000*/  BSYNC B1 ;  /* 0x0000000000017941 */ /* 0x000fea0003800000 */
.L_x_168:
[----:B------:R-:W-:Y:S01]  /*7010*/  LOP3.LUT P4, RZ, R10, 0xff, RZ, 0xc0, !PT ;  /* 0x000000ff0aff7812 */ /* 0x000fe2000788c0ff */
[----:B------:R-:W-:Y:S01]  /*7020*/  VIADD R8, R8, UR39 ;  /* 0x0000002708087c36 */ /* 0x000fe20008000000 */
[----:B------:R-:W-:Y:S01]  /*7030*/  ULDC.64 UR8, c[0x0][0x650] ;  /* 0x0001940000087ab9 */ /* 0x000fe20000000a00 */
[----:B------:R-:W-:Y:S01]  /*7040*/  BSSY B1, `(.L_x_174) ;  /* 0x000006f000017945 */ /* 0x000fe20003800000 */
[----:B------:R-:W-:Y:S01]  /*7050*/  IMAD.MOV.U32 R18, RZ, RZ, -0x1 ;  /* 0xffffffffff127424 */ /* 0x000fe200078e00ff */
[----:B------:R-:W-:Y:S01]  /*7060*/  PRMT R10, RZ, 0x7610, R10 ;  /* 0x00007610ff0a7816 */ /* 0x000fe2000000000a */
[----:B------:R-:W-:Y:S01]  /*7070*/  IMAD.MOV.U32 R19, RZ, RZ, -0x1 ;  /* 0xffffffffff137424 */ /* 0x000fe200078e00ff */
[C---:B------:R-:W-:Y:S02]  /*7080*/  ISETP.GT.U32.AND P1, PT, R8.reuse, 0x3, PT ;  /* 0x000000030800780c */ /* 0x040fe40003f24070 */
[----:B------:R-:W-:Y:S02]  /*7090*/  SHF.R.U32.HI R2, RZ, 0x2, R8 ;  /* 0x00000002ff027819 */ /* 0x000fe40000011608 */
[----:B------:R-:W-:-:S02]  /*70a0*/  LOP3.LUT R8, R8, 0x3, RZ, 0xc0, !PT ;  /* 0x0000000308087812 */ /* 0x000fc400078ec0ff */
[----:B------:R-:W0:Y:S01]  /*70b0*/  @P4 S2R R4, SR_CgaCtaId ;  /* 0x0000000000044919 */ /* 0x000e220000008800 */
[----:B------:R-:W-:Y:S02]  /*70c0*/  @P4 MOV R3, 0x400 ;  /* 0x0000040000034802 */ /* 0x000fe40000000f00 */
[----:B------:R-:W-:-:S04]  /*70d0*/  LOP3.LUT R2, R2, 0x1, RZ, 0xc0, !PT ;  /* 0x0000000102027812 */ /* 0x000fc800078ec0ff */
[----:B------:R-:W-:Y:S02]  /*70e0*/  ISETP.NE.U32.AND P2, PT, R2, 0x1, PT ;  /* 0x000000010200780c */ /* 0x000fe40003f45070 */
[----:B0-----:R-:W-:Y:S01]  /*70f0*/  @P4 LEA R3, R4, R3, 0x18 ;  /* 0x0000000304034211 */ /* 0x001fe200078ec0ff */
[----:B------:R-:W-:-:S03]  /*7100*/  IMAD.U32 R4, RZ, RZ, UR39 ;  /* 0x00000027ff047e24 */ /* 0x000fc6000f8e00ff */
[----:B------:R0:W-:Y:S01]  /*7110*/  @P4 SYNCS.ARRIVE.TRANS64.A1T0 RZ, [R3+URZ+0x78], RZ ;  /* 0x000078ff03ff49a7 */ /* 0x0001e2000810003f */
[----:B------:R-:W-:Y:S02]  /*7120*/  IADD3 R16, P4, R16, UR50, RZ ;  /* 0x0000003210107c10 */ /* 0x000fe4000ff9e0ff */
[----:B------:R-:W-:Y:S02]  /*7130*/  ISETP.LT.U32.AND P1, PT, R4, 0x4, P1 ;  /* 0x000000040400780c */ /* 0x000fe40000f21070 */
[----:B------:R-:W-:Y:S02]  /*7140*/  IADD3.X R17, R17, UR37, RZ, P4, !PT ;  /* 0x0000002511117c10 */ /* 0x000fe4000a7fe4ff */
[----:B------:R-:W-:Y:S02]  /*7150*/  ISETP.GE.U32.AND P4, PT, R16, UR8, PT ;  /* 0x0000000810007c0c */ /* 0x000fe4000bf86070 */
[----:B0-----:R-:W-:Y:S02]  /*7160*/  SEL R3, RZ, 0x1, !P1 ;  /* 0x00000001ff037807 */ /* 0x001fe40004800000 */
[----:B------:R-:W-:-:S02]  /*7170*/  ISETP.GE.U32.AND.EX P1, PT, R17, UR9, PT, P4 ;  /* 0x0000000911007c0c */ /* 0x000fc4000bf26140 */
[----:B------:R-:W-:-:S04]  /*7180*/  ISETP.GT.U32.AND P2, PT, R4, 0x3, !P2 ;  /* 0x000000030400780c */ /* 0x000fc80005744070 */
[----:B------:R-:W-:-:S04]  /*7190*/  SEL R2, RZ, 0x1, !P2 ;  /* 0x00000001ff027807 */ /* 0x000fc80005000000 */
[--C-:B------:R-:W-:Y:S01]  /*71a0*/  LOP3.LUT R0, R2, R0, R3.reuse, 0x96, !PT ;  /* 0x0000000002007212 */ /* 0x100fe200078e9603 */
[----:B------:R-:W-:Y:S01]  /*71b0*/  IMAD.MOV.U32 R2, RZ, RZ, -0x1 ;  /* 0xffffffffff027424 */ /* 0x000fe200078e00ff */
[----:B------:R-:W-:Y:S01]  /*71c0*/  PRMT R3, RZ, 0x7610, R3 ;  /* 0x00007610ff037816 */ /* 0x000fe20000000003 */
[----:B------:R-:W-:Y:S06]  /*71d0*/  @P1 BRA `(.L_x_175) ;  /* 0x0000000400541947 */ /* 0x000fec0003800000 */
[----:B------:R-:W0:Y:S01]  /*71e0*/  S2UR UR7, SR_CTAID.X ;  /* 0x00000000000779c3 */ /* 0x000e220000002500 */
[----:B------:R-:W-:Y:S01]  /*71f0*/  ULDC.64 UR8, c[0x0][0x628] ;  /* 0x00018a0000087ab9 */ /* 0x000fe20000000a00 */
[----:B------:R-:W-:Y:S01]  /*7200*/  ULDC UR10, c[0x0][0x150] ;  /* 0x00005400000a7ab9 */ /* 0x000fe20000000800 */
[----:B------:R-:W-:Y:S01]  /*7210*/  ISETP.NE.U32.AND P1, PT, RZ, UR8, PT ;  /* 0x00000008ff007c0c */ /* 0x000fe2000bf25070 */
[----:B------:R-:W-:Y:S01]  /*7220*/  ULDC UR11, c[0x0][0x630] ;  /* 0x00018c00000b7ab9 */ /* 0x000fe20000000800 */
[----:B------:R-:W-:Y:S01]  /*7230*/  ULDC UR13, c[0x0][0x154] ;  /* 0x00005500000d7ab9 */ /* 0x000fe20000000800 */
[----:B------:R-:W-:Y:S01]  /*7240*/  IMAD.MOV.U32 R2, RZ, RZ, R16 ;  /* 0x000000ffff027224 */ /* 0x000fe200078e0010 */
[----:B------:R-:W-:Y:S01]  /*7250*/  ISETP.NE.AND.EX P1, PT, RZ, UR9, PT, P1 ;  /* 0x00000009ff007c0c */ /* 0x000fe2000bf25310 */
[----:B------:R-:W1:Y:S01]  /*7260*/  S2UR UR12, SR_CTAID.Y ;  /* 0x00000000000c79c3 */ /* 0x000e620000002600 */
[----:B0-----:R-:W-:-:S05]  /*7270*/  I2FP.F32.U32 R3, UR7 ;  /* 0x0000000700037c45 */ /* 0x001fca0008201000 */
[----:B------:R-:W-:Y:S01]  /*7280*/  FMUL R12, R3, UR10 ;  /* 0x0000000a030c7c20 */ /* 0x000fe20008400000 */
[----:B------:R-:W-:-:S05]  /*7290*/  IMAD.MOV.U32 R3, RZ, RZ, R17 ;  /* 0x000000ffff037224 */ /* 0x000fca00078e0011 */
[----:B------:R-:W-:Y:S05]  /*72a0*/  @!P1 BRA `(.L_x_176) ;  /* 0x0000000000289947 */ /* 0x000fea0003800000 */
[----:B------:R-:W-:Y:S02]  /*72b0*/  ULDC UR10, c[0x0][0x634] ;  /* 0x00018d00000a7ab9 */ /* 0x000fe40000000800 */
[----:B------:R-:W-:-:S05]  /*72c0*/  IADD3 R7, P1, R16, UR10, RZ ;  /* 0x0000000a10077c10 */ /* 0x000fca000ff3e0ff */
[----:B------:R-:W-:-:S04]  /*72d0*/  IMAD.X R13, RZ, RZ, R17, P1 ;  /* 0x000000ffff0d7224 */ /* 0x000fc800008e0611 */
[----:B------:R-:W-:-:S04]  /*72e0*/  IMAD.WIDE.U32 R4, R13, UR8, RZ ;  /* 0x000000080d047c25 */ /* 0x000fc8000f8e00ff */
[----:B------:R-:W-:-:S04]  /*72f0*/  IMAD.WIDE.U32 R4, P1, R7, UR9, R4 ;  /* 0x0000000907047c25 */ /* 0x000fc8000f820004 */
[----:B------:R-:W-:-:S04]  /*7300*/  IMAD.WIDE.U32 R6, R7, UR8, RZ ;  /* 0x0000000807067c25 */ /* 0x000fc8000f8e00ff */
[----:B------:R-:W-:Y:S01]  /*7310*/  IMAD.X R3, RZ, RZ, RZ, P1 ;  /* 0x000000ffff037224 */ /* 0x000fe200008e06ff */
[----:B------:R-:W-:Y:S01]  /*7320*/  IADD3 RZ, P1, R7, R4, RZ ;  /* 0x0000000407ff7210 */ /* 0x000fe20007f3e0ff */
[----:B------:R-:W-:-:S04]  /*7330*/  IMAD.MOV.U32 R2, RZ, RZ, R5 ;  /* 0x000000ffff027224 */ /* 0x000fc800078e0005 */
[----:B------:R-:W-:-:S08]  /*7340*/  IMAD.WIDE.U32.X R2, R13, UR9, R2, P1 ;  /* 0x000000090d027c25 */ /* 0x000fd000088e0402 */
.L_x_176:
[--C-:B------:R-:W-:Y:S01]  /*7350*/  SHF.R.U64 R19, R2, UR11, R3.reuse ;  /* 0x0000000b02137c19 */ /* 0x100fe20008001203 */
[----:B------:R-:W0:Y:S01]  /*7360*/  F2I.U32.TRUNC.NTZ R12, R12 ;  /* 0x0000000c000c7305 */ /* 0x000e22000020f000 */
[----:B------:R-:W-:Y:S01]  /*7370*/  SHF.R.U32.HI R2, RZ, UR11, R3 ;  /* 0x0000000bff027c19 */ /* 0x000fe20008011603 */
[----:B------:R-:W-:Y:S01]  /*7380*/  ULDC.64 UR8, c[0x0][0x620] ;  /* 0x0001880000087ab9 */ /* 0x000fe20000000a00 */
[----:B------:R-:W-:Y:S01]  /*7390*/  IADD3 R5, P1, RZ, -R19, RZ ;  /* 0x80000013ff057210 */ /* 0x000fe20007f3e0ff */
[----:B------:R-:W-:Y:S01]  /*73a0*/  ULDC.64 UR14, c[0x0][0x640] ;  /* 0x00019000000e7ab9 */ /* 0x000fe20000000a00 */
[----:B-1----:R-:W-:Y:S01]  /*73b0*/  I2FP.F32.U32 R4, UR12 ;  /* 0x0000000c00047c45 */ /* 0x002fe20008201000 */
[----:B------:R-:W-:Y:S02]  /*73c0*/  ULDC UR11, c[0x0][0x658] ;  /* 0x00019600000b7ab9 */ /* 0x000fe40000000800 */
[----:B------:R-:W-:Y:S01]  /*73d0*/  IMAD.X R2, RZ, RZ, ~R2, P1 ;  /* 0x000000ffff027224 */ /* 0x000fe200008e0e02 */
[----:B------:R-:W-:Y:S01]  /*73e0*/  ISETP.NE.U32.AND P1, PT, RZ, UR14, PT ;  /* 0x0000000eff007c0c */ /* 0x000fe2000bf25070 */
[----:B------:R-:W-:Y:S01]  /*73f0*/  FMUL R6, R4, UR13 ;  /* 0x0000000d04067c20 */ /* 0x000fe20008400000 */
[----:B------:R-:W-:Y:S01]  /*7400*/  ULDC UR13, c[0x0][0x648] ;  /* 0x00019200000d7ab9 */ /* 0x000fe20000000800 */
[----:B------:R-:W-:Y:S01]  /*7410*/  IMAD R4, R2, UR8, RZ ;  /* 0x0000000802047c24 */ /* 0x000fe2000f8e02ff */
[----:B------:R-:W-:Y:S01]  /*7420*/  ISETP.NE.AND.EX P1, PT, RZ, UR15, PT, P1 ;  /* 0x0000000fff007c0c */ /* 0x000fe2000bf25310 */
[C---:B------:R-:W-:Y:S01]  /*7430*/  IMAD.WIDE.U32 R2, R5.reuse, UR8, R16 ;  /* 0x0000000805027c25 */ /* 0x040fe2000f8e0010 */
[----:B0-----:R-:W-:Y:S01]  /*7440*/  R2UR UR8, R12 ;  /* 0x000000000c0872ca */ /* 0x001fe200000e0000 */
[----:B------:R-:W0:Y:S01]  /*7450*/  F2I.U32.TRUNC.NTZ R6, R6 ;  /* 0x0000000600067305 */ /* 0x000e22000020f000 */
[----:B------:R-:W1:Y:S01]  /*7460*/  LDC R12, c[0x0][0x610] ;  /* 0x00018400ff0c7b82 */ /* 0x000e620000000800 */
[----:B------:R-:W-:Y:S01]  /*7470*/  IMAD R5, R5, UR9, R4 ;  /* 0x0000000905057c24 */ /* 0x000fe2000f8e0204 */
[----:B------:R-:W-:-:S03]  /*7480*/  ULDC UR9, c[0x0][0x618] ;  /* 0x0001860000097ab9 */ /* 0x000fc60000000800 */
[----:B------:R-:W-:-:S05]  /*7490*/  IMAD.IADD R3, R3, 0x1, R5 ;  /* 0x0000000103037824 */ /* 0x000fca00078e0205 */
[--C-:B------:R-:W-:Y:S02]  /*74a0*/  SHF.R.U64 R14, R2, UR9, R3.reuse ;  /* 0x00000009020e7c19 */ /* 0x100fe40008001203 */
[----:B------:R-:W-:Y:S01]  /*74b0*/  SHF.R.U32.HI R3, RZ, UR9, R3 ;  /* 0x00000009ff037c19 */ /* 0x000fe20008011603 */
[----:B------:R-:W-:Y:S01]  /*74c0*/  ULDC UR9, c[0x0][0x608] ;  /* 0x0001820000097ab9 */ /* 0x000fe20000000800 */
[----:B0-----:R-:W-:Y:S02]  /*74d0*/  R2UR UR10, R6 ;  /* 0x00000000060a72ca */ /* 0x001fe400000e0000 */
[--C-:B------:R-:W-:Y:S02]  /*74e0*/  SHF.R.U64 R15, R14, UR9, R3.reuse ;  /* 0x000000090e0f7c19 */ /* 0x100fe40008001203 */
[----:B------:R-:W-:Y:S01]  /*74f0*/  SHF.R.U32.HI R2, RZ, UR9, R3 ;  /* 0x00000009ff027c19 */ /* 0x000fe20008011603 */
[----:B------:R-:W-:-:S03]  /*7500*/  UIADD3 UR9, -UR8, URZ, URZ ;  /* 0x0000003f08097290 */ /* 0x000fc6000fffe13f */
[--C-:B------:R-:W-:Y:S01]  /*7510*/  SHF.R.U64 R21, R15, UR11, R2.reuse ;  /* 0x0000000b0f157c19 */ /* 0x100fe20008001202 */
[----:B------:R-:W-:Y:S01]  /*7520*/  ULDC UR8, c[0x0][0x144] ;  /* 0x0000510000087ab9 */ /* 0x000fe20000000800 */
[----:B------:R-:W-:-:S03]  /*7530*/  SHF.R.U32.HI R3, RZ, UR11, R2 ;  /* 0x0000000bff037c19 */ /* 0x000fc60008011602 */
[----:B------:R-:W-:Y:S01]  /*7540*/  IMAD.MOV.U32 R2, RZ, RZ, R21 ;  /* 0x000000ffff027224 */ /* 0x000fe200078e0015 */
[----:B------:R-:W-:Y:S06]  /*7550*/  @!P1 BRA `(.L_x_177) ;  /* 0x0000000000289947 */ /* 0x000fec0003800000 */
        /* <DEDUP_REMOVED lines=10> */
.L_x_177:
[----:B------:R-:W-:Y:S01]  /*7600*/  UISETP.NE.AND UP0, UPT, UR38, URZ, UPT ;  /* 0x0000003f2600728c */ /* 0x000fe2000bf05270 */
[----:B------:R-:W-:Y:S01]  /*7610*/  SHF.R.U64 R3, R2, UR13, R3 ;  /* 0x0000000d02037c19 */ /* 0x000fe20008001203 */
[----:B------:R-:W-:Y:S01]  /*7620*/  UIADD3 UR10, -UR10, URZ, URZ ;  /* 0x0000003f0a0a7290 */ /* 0x000fe2000fffe13f */
[----:B------:R-:W-:Y:S01]  /*7630*/  LOP3.LUT R2, R15, UR6, RZ, 0xc0, !PT ;  /* 0x000000060f027c12 */ /* 0x000fe2000f8ec0ff */
[----:B------:R-:W-:Y:S01]  /*7640*/  UIMAD UR7, UR8, UR9, UR7 ;  /* 0x00000009080772a4 */ /* 0x000fe2000f8e0207 */
[----:B------:R-:W-:Y:S01]  /*7650*/  LOP3.LUT R5, R14, UR4, RZ, 0xc0, !PT ;  /* 0x000000040e057c12 */ /* 0x000fe2000f8ec0ff */
[----:B------:R-:W-:Y:S01]  /*7660*/  IMAD.MOV R4, RZ, RZ, -R3 ;  /* 0x000000ffff047224 */ /* 0x000fe200078e0a03 */
[----:B------:R-:W-:Y:S01]  /*7670*/  ULDC UR8, c[0x0][0x148] ;  /* 0x0000520000087ab9 */ /* 0x000fe20000000800 */
[----:B------:R-:W-:Y:S01]  /*7680*/  IMAD R3, R3, UR5, R2 ;  /* 0x0000000503037c24 */ /* 0x000fe2000f8e0202 */
[----:B------:R-:W-:Y:S02]  /*7690*/  PLOP3.LUT P1, PT, PT, PT, UP0, 0x80, 0x0 ;  /* 0x000000000000781c */ /* 0x000fe40003f2f008 */
[----:B------:R-:W-:-:S03]  /*76a0*/  @UP0 UIMAD UR7, UR8, UR10, UR12 ;  /* 0x0000000a080702a4 */ /* 0x000fc6000f8e020c */
[----:B------:R-:W-:Y:S02]  /*76b0*/  ULDC UR8, c[0x0][0x638] ;  /* 0x00018e0000087ab9 */ /* 0x000fe40000000800 */
[----:B------:R-:W-:Y:S02]  /*76c0*/  IMAD R2, R4, UR8, R21 ;  /* 0x0000000804027c24 */ /* 0x000fe4000f8e0215 */
[----:B-1----:R-:W-:Y:S01]  /*76d0*/  IMAD R12, R3, R12, UR7 ;  /* 0x00000007030c7e24 */ /* 0x002fe2000f8e020c */
[----:B------:R-:W-:Y:S01]  /*76e0*/  ULDC UR7, c[0x0][0x600] ;  /* 0x0001800000077ab9 */ /* 0x000fe20000000800 */
[----:B------:R-:W-:Y:S02]  /*76f0*/  IMAD.MOV.U32 R3, RZ, RZ, 0x1 ;  /* 0x00000001ff037424 */ /* 0x000fe400078e00ff */
[----:B------:R-:W-:-:S05]  /*7700*/  IMAD R5, R2, UR7, R5 ;  /* 0x0000000702057c24 */ /* 0x000fca000f8e0205 */
[----:B------:R-:W-:Y:S02]  /*7710*/  SEL R2, R5, R12, !P1 ;  /* 0x0000000c05027207 */ /* 0x000fe40004800000 */
[----:B------:R-:W-:-:S07]  /*7720*/  SEL R18, R12, R5, !P1 ;  /* 0x000000050c127207 */ /* 0x000fce0004800000 */
.L_x_175:
[----:B------:R-:W-:Y:S05]  /*7730*/  BSYNC B1 ;  /* 0x0000000000017941 */ /* 0x000fea0003800000 */
.L_x_174:
[----:B------:R-:W-:-:S13]  /*7740*/  LOP3.LUT P1, RZ, R3, 0xff, RZ, 0xc0, !PT ;  /* 0x000000ff03ff7812 */ /* 0x000fda000782c0ff */
[----:B------:R-:W-:Y:S05]  /*7750*/  @P1 BRA `(.L_x_178) ;  /* 0xfffffff400341947 */ /* 0x000fea000383ffff */
[----:B------:R-:W-:Y:S05]  /*7760*/  BSYNC B0 ;  /* 0x0000000000007941 */ /* 0x000fea0003800000 */
.L_x_166:
[----:B------:R-:W-:-:S03]  /*7770*/  UMOV UR7, 0xffffffff ;  /* 0xffffffff00077882 */ /* 0x000fc60000000000 */
[----:B------:R-:W-:Y:S05]  /*7780*/  BRA.DIV UR7, `(.L_x_179) ;  /* 0x0000000607447947 */ /* 0x000fea000b800000 */
[----:B------:R-:W-:-:S13]  /*7790*/  ELECT P6, URZ, PT ;  /* 0x00000000003f782f */ /* 0x000fda00038c0000 */
.L_x_195:
[----:B------:R-:W-:Y:S04]  /*77a0*/  BSSY B0, `(.L_x_180) ;  /* 0x000002c000007945 */ /* 0x000fe80003800000 */
[----:B------:R-:W-:Y:S05]  /*77b0*/  @!P6 BRA `(.L_x_181) ;  /* 0x0000000000a8e947 */ /* 0x000fea0003800000 */
[----:B------:R-:W-:-:S04]  /*77c0*/  ULOP3.LUT UR7, UR36, 0x2, URZ, 0xfc, !UPT ;  /* 0x0000000224077892 */ /* 0x000fc8000f8efc3f */
[----:B------:R-:W-:-:S06]  /*77d0*/  UISETP.NE.AND UP0, UPT, UR7, 0x3, UPT ;  /* 0x000000030700788c */ /* 0x000fcc000bf05270 */
[----:B------:R-:W-:-:S13]  /*77e0*/  PLOP3.LUT P0, PT, PT, PT, UP0, 0x80, 0x0 ;  /* 0x000000000000781c */ /* 0x000fda0003f0f008 */
[----:B------:R-:W-:Y:S05]  /*77f0*/  @!P0 BRA `(.L_x_182) ;  /* 0x0000000000048947 */ /* 0x000fea0003800000 */
[----:B------:R-:W-:Y:S01]  /*7800*/  BPT.TRAP 0x1 ;  /* 0x000000040000795c */ /* 0x000fe20000300000 */
.L_x_182:
[----:B------:R-:W0:Y:S01]  /*7810*/  S2R R3, SR_CgaCtaId ;  /* 0x0000000000037919 */ /* 0x000e220000008800 */
[----:B------:R-:W-:-:S04]  /*7820*/  MOV R2, 0x400 ;  /* 0x0000040000027802 */ /* 0x000fc80000000f00 */
[----:B0-----:R-:W-:Y:S02]  /*7830*/  LEA R3, R3, R2, 0x18 ;  /* 0x0000000203037211 */ /* 0x001fe400078ec0ff */
[----:B------:R-:W-:-:S03]  /*7840*/  SHF.L.U32 R2, R0, 0x1f, RZ ;  /* 0x0000001f00027819 */ /* 0x000fc600000006ff */
[----:B------:R-:W-:-:S04]  /*7850*/  VIADD R3, R3, 0x20 ;  /* 0x0000002003037836 */ /* 0x000fc80000000000 */
[C---:B------:R-:W-:Y:S02]  /*7860*/  IMAD R7, R8.reuse, 0x8, R3 ;  /* 0x0000000808077824 */ /* 0x040fe400078e0203 */
[----:B------:R-:W-:Y:S02]  /*7870*/  VIADD R8, R8, 0x1 ;  /* 0x0000000108087836 */ /* 0x000fe40000000000 */
[----:B------:R-:W0:Y:S03]  /*7880*/  SYNCS.PHASECHK.TRANS64.TRYWAIT P0, [R7+URZ], R2 ;  /* 0x00000002070075a7 */ /* 0x000e26000800017f */
[----:B------:R-:W-:-:S04]  /*7890*/  ISETP.NE.AND P1, PT, R8, 0x4, PT ;  /* 0x000000040800780c */ /* 0x000fc80003f25270 */
[----:B------:R-:W-:Y:S02]  /*78a0*/  SEL R5, RZ, 0x1, P1 ;  /* 0x00000001ff057807 */ /* 0x000fe40000800000 */
[----:B------:R-:W-:Y:S02]  /*78b0*/  SEL R8, R8, RZ, P1 ;  /* 0x000000ff08087207 */ /* 0x000fe40000800000 */
[----:B------:R-:W-:-:S03]  /*78c0*/  LOP3.LUT R5, R0, R5, RZ, 0x3c, !PT ;  /* 0x0000000500057212 */ /* 0x000fc600078e3cff */
[----:B------:R-:W-:Y:S01]  /*78d0*/  IMAD R9, R8, 0x8, R3 ;  /* 0x0000000808097824 */ /* 0x000fe200078e0203 */
[----:B------:R-:W-:Y:S01]  /*78e0*/  SHF.L.U32 R4, R5, 0x1f, RZ ;  /* 0x0000001f05047819 */ /* 0x000fe200000006ff */
[----:B0-----:R-:W-:Y:S06]  /*78f0*/  @!P0 BRA `(.L_x_183) ;  /* 0x0000000400088947 */ /* 0x001fec0003800000 */
.L_x_196:
[----:B------:R-:W1:Y:S01]  /*7900*/  SYNCS.PHASECHK.TRANS64.TRYWAIT P0, [R9+URZ], R4 ;  /* 0x00000004090075a7 */ /* 0x000e62000800017f */
[----:B------:R-:W-:-:S05]  /*7910*/  VIADD R0, R8, 0x1 ;  /* 0x0000000108007836 */ /* 0x000fca0000000000 */
[----:B------:R-:W-:-:S04]  /*7920*/  ISETP.NE.AND P1, PT, R0, 0x4, PT ;  /* 0x000000040000780c */ /* 0x000fc80003f25270 */
[----:B0-----:R-:W-:Y:S02]  /*7930*/  SEL R2, RZ, 0x1, P1 ;  /* 0x00000001ff027807 */ /* 0x001fe40000800000 */
[----:B------:R-:W-:Y:S02]  /*7940*/  SEL R0, R0, RZ, P1 ;  /* 0x000000ff00007207 */ /* 0x000fe40000800000 */
[----:B------:R-:W-:-:S03]  /*7950*/  LOP3.LUT R7, R5, R2, RZ, 0x3c, !PT ;  /* 0x0000000205077212 */ /* 0x000fc600078e3cff */
[----:B------:R-:W-:Y:S01]  /*7960*/  IMAD R6, R0, 0x8, R3 ;  /* 0x0000000800067824 */ /* 0x000fe200078e0203 */
[----:B------:R-:W-:Y:S01]  /*7970*/  SHF.L.U32 R5, R7, 0x1f, RZ ;  /* 0x0000001f07057819 */ /* 0x000fe200000006ff */
[----:B-1----:R-:W-:Y:S06]  /*7980*/  @!P0 BRA `(.L_x_184) ;  /* 0x0000000000f88947 */ /* 0x002fec0003800000 */
.L_x_197:
[----:B------:R-:W1:Y:S01]  /*7990*/  SYNCS.PHASECHK.TRANS64.TRYWAIT P0, [R6+URZ], R5 ;  /* 0x00000005060075a7 */ /* 0x000e62000800017f */
[----:B------:R-:W-:-:S05]  /*79a0*/  VIADD R0, R0, 0x1 ;  /* 0x0000000100007836 */ /* 0x000fca0000000000 */
[----:B------:R-:W-:-:S04]  /*79b0*/  ISETP.NE.AND P1, PT, R0, 0x4, PT ;  /* 0x000000040000780c */ /* 0x000fc80003f25270 */
[----:B------:R-:W-:Y:S02]  /*79c0*/  SEL R2, RZ, 0x1, P1 ;  /* 0x00000001ff027807 */ /* 0x000fe40000800000 */
[----:B------:R-:W-:Y:S02]  /*79d0*/  SEL R0, R0, RZ, P1 ;  /* 0x000000ff00007207 */ /* 0x000fe40000800000 */
[----:B------:R-:W-:Y:S01]  /*79e0*/  LOP3.LUT R2, R7, R2, RZ, 0x3c, !PT ;  /* 0x0000000207027212 */ /* 0x000fe200078e3cff */
[----:B-1----:R-:W-:Y:S06]  /*79f0*/  @!P0 BRA `(.L_x_185) ;  /* 0x0000000000f08947 */ /* 0x002fec0003800000 */
.L_x_198:
[----:B------:R-:W-:Y:S01]  /*7a00*/  IMAD R3, R0, 0x8, R3 ;  /* 0x0000000800037824 */ /* 0x000fe200078e0203 */
[----:B------:R-:W-:-:S07]  /*7a10*/  SHF.L.U32 R0, R2, 0x1f, RZ ;  /* 0x0000001f02007819 */ /* 0x000fce00000006ff */
.L_x_186:
[----:B--2---:R2:W3:Y:S02]  /*7a20*/  SYNCS.PHASECHK.TRANS64.TRYWAIT P0, [R3+URZ], R0 ;  /* 0x00000000030075a7 */ /* 0x0044e4000800017f */
[----:B---3--:R-:W-:Y:S05]  /*7a30*/  @!P0 NANOSLEEP.SYNCS 0x989680 ;  /* 0x009896800000895d */ /* 0x008fea0003900000 */
[----:B------:R-:W3:Y:S02]  /*7a40*/  @!P0 SYNCS.PHASECHK.TRANS64 P0, [R3+URZ], R0 ;  /* 0x00000000030085a7 */ /* 0x000ee4000800007f */
[----:B---3--:R-:W-:Y:S05]  /*7a50*/  @!P0 BRA `(.L_x_186) ;  /* 0xfffffffc00f08947 */ /* 0x008fea000383ffff */
.L_x_181:
[----:B------:R-:W-:Y:S05]  /*7a60*/  BSYNC B0 ;  /* 0x0000000000007941 */ /* 0x000fea0003800000 */
.L_x_180:
[----:B------:R-:W-:Y:S05]  /*7a70*/  EXIT ;  /* 0x000000000000794d */ /* 0x000fea0003800000 */
.L_x_18:
[----:B0-----:R0:W1:Y:S02]  /*7a80*/  SYNCS.PHASECHK.TRANS64.TRYWAIT P0, [R95+URZ], R0 ;  /* 0x000000005f0075a7 */ /* 0x001064000800017f */
[----:B-1----:R-:W-:Y:S05]  /*7a90*/  @!P0 NANOSLEEP.SYNCS 0x989680 ;  /* 0x009896800000895d */ /* 0x002fea0003900000 */
[----:B------:R-:W1:Y:S02]  /*7aa0*/  @!P0 SYNCS.PHASECHK.TRANS64 P0, [R95+URZ], R0 ;  /* 0x000000005f0085a7 */ /* 0x000e64000800007f */
[----:B-1----:R-:W-:Y:S05]  /*7ab0*/  @!P0 BRA `(.L_x_18) ;  /* 0xfffffffc00f08947 */ /* 0x002fea000383ffff */
[----:B------:R-:W-:Y:S05]  /*7ac0*/  BRA `(.L_x_187) ;  /* 0xffffff9c00647947 */ /* 0x000fea000383ffff */
.L_x_23:
[----:B-1----:R1:W2:Y:S02]  /*7ad0*/  SYNCS.PHASECHK.TRANS64.TRYWAIT P1, [R3+URZ], R0 ;  /* 0x00000000030075a7 */ /* 0x0022a4000802017f */
[----:B--2---:R-:W-:Y:S05]  /*7ae0*/  @!P1 NANOSLEEP.SYNCS 0x989680 ;  /* 0x009896800000995d */ /* 0x004fea0003900000 */
[----:B------:R-:W2:Y:S02]  /*7af0*/  @!P1 SYNCS.PHASECHK.TRANS64 P1, [R3+URZ], R0 ;  /* 0x00000000030095a7 */ /* 0x000ea4000802007f */
[----:B--2---:R-:W-:Y:S05]  /*7b00*/  @!P1 BRA `(.L_x_23) ;  /* 0xfffffffc00f09947 */ /* 0x004fea000383ffff */
[----:B------:R-:W-:Y:S05]  /*7b10*/  BRA `(.L_x_22) ;  /* 0xffffff9c00cc7947 */ /* 0x000fea000383ffff */
.L_x_28:
[----:B-1----:R-:W-:-:S04]  /*7b20*/  IMAD.U32 R5, RZ, RZ, UR4 ;  /* 0x00000004ff057e24 */ /* 0x002fc8000f8e00ff */
[----:B------:R1:W2:Y:S03]  /*7b30*/  SYNCS.PHASECHK.TRANS64.TRYWAIT P1, [R5+URZ], R4 ;  /* 0x00000004050075a7 */ /* 0x0002a6000802017f */
[----:B--2---:R-:W-:Y:S05]  /*7b40*/  @!P1 NANOSLEEP.SYNCS 0x989680 ;  /* 0x009896800000995d */ /* 0x004fea0003900000 */
[----:B------:R-:W2:Y:S02]  /*7b50*/  @!P1 SYNCS.PHASECHK.TRANS64 P1, [R5+URZ], R4 ;  /* 0x00000004050095a7 */ /* 0x000ea4000802007f */
[----:B--2---:R-:W-:Y:S05]  /*7b60*/  @!P1 BRA `(.L_x_28) ;  /* 0xfffffffc00ec9947 */ /* 0x004fea000383ffff */
[----:B------:R-:W-:Y:S05]  /*7b70*/  BRA `(.L_x_27) ;  /* 0xffffffa000447947 */ /* 0x000fea000383ffff */
.L_x_34:
[----:B0-----:R0:W1:Y:S02]  /*7b80*/  SYNCS.PHASECHK.TRANS64.TRYWAIT P0, [R95+URZ+0x10], R0 ;  /* 0x000010005f0075a7 */ /* 0x001064000800017f */
[----:B-1----:R-:W-:Y:S05]  /*7b90*/  @!P0 NANOSLEEP.SYNCS 0x989680 ;  /* 0x009896800000895d */ /* 0x002fea0003900000 */
[----:B------:R-:W1:Y:S02]  /*7ba0*/  @!P0 SYNCS.PHASECHK.TRANS64 P0, [R95+URZ+0x10], R0 ;  /* 0x000010005f0085a7 */ /* 0x000e64000800007f */
[----:B-1----:R-:W-:Y:S05]  /*7bb0*/  @!P0 BRA `(.L_x_34) ;  /* 0xfffffffc00f08947 */ /* 0x002fea000383ffff */
[----:B------:R-:W-:Y:S05]  /*7bc0*/  BRA `(.L_x_188) ;  /* 0xffffffa400547947 */ /* 0x000fea000383ffff */
.L_x_167:
[----:B------:R-:W-:Y:S01]  /*7bd0*/  BSSY B1, `(.L_x_189) ;  /* 0x0000006000017945 */ /* 0x000fe20003800000 */
[----:B------:R-:W-:-:S07]  /*7be0*/  IMAD.MOV.U32 R15, RZ, RZ, -0x1 ;  /* 0xffffffffff0f7424 */ /* 0x000fce00078e00ff */
[----:B-----5:R-:W-:Y:S05]  /*7bf0*/  WARPSYNC.COLLECTIVE R15, `(.L_x_190) ;  /* 0x000000000f0c7348 */ /* 0x020fea0003c00000 */
[----:B------:R-:W-:Y:S02]  /*7c00*/  ELECT P6, UR62, PT ;  /* 0x00000000003e782f */ /* 0x000fe400038c0000 */
[----:B------:R-:W-:Y:S01]  /*7c10*/  MOV R14, UR62 ;  /* 0x0000003e000e7c02 */ /* 0x000fe20008000f00 */
[----:B-----5:R-:W-:Y:S10]  /*7c20*/  ENDCOLLECTIVE ;  /* 0x000000000000791b */ /* 0x020ff40003800000 */
.L_x_190:
[----:B------:R-:W-:Y:S05]  /*7c30*/  BSYNC B1 ;  /* 0x0000000000017941 */ /* 0x000fea0003800000 */
.L_x_189:
[----:B------:R-:W-:Y:S05]  /*7c40*/  BRA `(.L_x_191) ;  /* 0xfffffff000047947 */ /* 0x000fea000383ffff */
.L_x_170:
[----:B-1----:R1:W2:Y:S02]  /*7c50*/  SYNCS.PHASECHK.TRANS64.TRYWAIT P1, [R7+URZ+0x20], R4 ;  /* 0x00002004070075a7 */ /* 0x0022a4000802017f */
[----:B--2---:R-:W-:Y:S05]  /*7c60*/  @!P1 NANOSLEEP.SYNCS 0x989680 ;  /* 0x009896800000995d */ /* 0x004fea0003900000 */
[----:B------:R-:W2:Y:S02]  /*7c70*/  @!P1 SYNCS.PHASECHK.TRANS64 P1, [R7+URZ+0x20], R4 ;  /* 0x00002004070095a7 */ /* 0x000ea4000802007f */
[----:B--2---:R-:W-:Y:S05]  /*7c80*/  @!P1 BRA `(.L_x_170) ;  /* 0xfffffffc00f09947 */ /* 0x004fea000383ffff */
[----:B------:R-:W-:Y:S05]  /*7c90*/  BRA `(.L_x_192) ;  /* 0xfffffff000387947 */ /* 0x000fea000383ffff */
.L_x_179:
[----:B------:R-:W-:Y:S01]  /*7ca0*/  BSSY B0, `(.L_x_193) ;  /* 0x0000006000007945 */ /* 0x000fe20003800000 */
[----:B------:R-:W-:-:S07]  /*7cb0*/  IMAD.MOV.U32 R15, RZ, RZ, -0x1 ;  /* 0xffffffffff0f7424 */ /* 0x000fce00078e00ff */
[----:B-----5:R-:W-:Y:S05]  /*7cc0*/  WARPSYNC.COLLECTIVE R15, `(.L_x_194) ;  /* 0x000000000f0c7348 */ /* 0x020fea0003c00000 */
[----:B------:R-:W-:Y:S02]  /*7cd0*/  ELECT P6, UR62, PT ;  /* 0x00000000003e782f */ /* 0x000fe400038c0000 */
[----:B------:R-:W-:Y:S01]  /*7ce0*/  MOV R14, UR62 ;  /* 0x0000003e000e7c02 */ /* 0x000fe20008000f00 */
[----:B-----5:R-:W-:Y:S10]  /*7cf0*/  ENDCOLLECTIVE ;  /* 0x000000000000791b */ /* 0x020ff40003800000 */
.L_x_194:
[----:B------:R-:W-:Y:S05]  /*7d00*/  BSYNC B0 ;  /* 0x0000000000007941 */ /* 0x000fea0003800000 */
.L_x_193:
[----:B------:R-:W-:Y:S05]  /*7d10*/  BRA `(.L_x_195) ;  /* 0xfffffff800a07947 */ /* 0x000fea000383ffff */
.L_x_183:
[----:B0-----:R0:W1:Y:S02]  /*7d20*/  SYNCS.PHASECHK.TRANS64.TRYWAIT P0, [R7+URZ], R2 ;  /* 0x00000002070075a7 */ /* 0x001064000800017f */
[----:B-1----:R-:W-:Y:S05]  /*7d30*/  @!P0 NANOSLEEP.SYNCS 0x989680 ;  /* 0x009896800000895d */ /* 0x002fea0003900000 */
[----:B------:R-:W1:Y:S02]  /*7d40*/  @!P0 SYNCS.PHASECHK.TRANS64 P0, [R7+URZ], R2 ;  /* 0x00000002070085a7 */ /* 0x000e64000800007f */
[----:B-1----:R-:W-:Y:S05]  /*7d50*/  @!P0 BRA `(.L_x_183) ;  /* 0xfffffffc00f08947 */ /* 0x002fea000383ffff */
[----:B------:R-:W-:Y:S05]  /*7d60*/  BRA `(.L_x_196) ;  /* 0xfffffff800e47947 */ /* 0x000fea000383ffff */
.L_x_184:
[----:B0-----:R0:W1:Y:S02]  /*7d70*/  SYNCS.PHASECHK.TRANS64.TRYWAIT P0, [R9+URZ], R4 ;  /* 0x00000004090075a7 */ /* 0x001064000800017f */
[----:B-1----:R-:W-:Y:S05]  /*7d80*/  @!P0 NANOSLEEP.SYNCS 0x989680 ;  /* 0x009896800000895d */ /* 0x002fea0003900000 */
[----:B------:R-:W1:Y:S02]  /*7d90*/  @!P0 SYNCS.PHASECHK.TRANS64 P0, [R9+URZ], R4 ;  /* 0x00000004090085a7 */ /* 0x000e64000800007f */
[----:B-1----:R-:W-:Y:S05]  /*7da0*/  @!P0 BRA `(.L_x_184) ;  /* 0xfffffffc00f08947 */ /* 0x002fea000383ffff */
[----:B------:R-:W-:Y:S05]  /*7db0*/  BRA `(.L_x_197) ;  /* 0xfffffff800f47947 */ /* 0x000fea000383ffff */
.L_x_185:
[----:B-1----:R1:W2:Y:S02]  /*7dc0*/  SYNCS.PHASECHK.TRANS64.TRYWAIT P0, [R6+URZ], R5 ;  /* 0x00000005060075a7 */ /* 0x0022a4000800017f */
[----:B--2---:R-:W-:Y:S05]  /*7dd0*/  @!P0 NANOSLEEP.SYNCS 0x989680 ;  /* 0x009896800000895d */ /* 0x004fea0003900000 */
[----:B------:R-:W2:Y:S02]  /*7de0*/  @!P0 SYNCS.PHASECHK.TRANS64 P0, [R6+URZ], R5 ;  /* 0x00000005060085a7 */ /* 0x000ea4000800007f */
[----:B--2---:R-:W-:Y:S05]  /*7df0*/  @!P0 BRA `(.L_x_185) ;  /* 0xfffffffc00f08947 */ /* 0x004fea000383ffff */
[----:B------:R-:W-:Y:S05]  /*7e00*/  BRA `(.L_x_198) ;  /* 0xfffffff800fc7947 */ /* 0x000fea000383ffff */
.L_x_199:
[----:B------:R-:W-:-:S00]  /*7e10*/  BRA `(.L_x_199) ;  /* 0xfffffffc00fc7947 */ /* 0x000fc0000383ffff */
[----:B------:R-:W-:-:S00]  /*7e20*/  NOP ;  /* 0x0000000000007918 */ /* 0x000fc00000000000 */
        /* <DEDUP_REMOVED lines=13> */
.L_x_200:


//--------------------- .nv.global.init           --------------------------
	.section	.nv.global.init,"aw",@progbits
.nv.global.init:
	.type		$str$22,@object
	.size		$str$22,($str$23 - $str$22)
$str$22:
        /*0000*/ 	.byte	0x6b, 0x5f, 0x74, 0x69, 0x6c, 0x65, 0x5f, 0x63, 0x6f, 0x75, 0x6e, 0x74, 0x20, 0x3e, 0x3d, 0x20
        /*0010*/ 	.byte	0x31, 0x00
	.type		$str$23,@object
	.size		$str$23,(__unnamed_1 - $str$23)
$str$23:
        /*0012*/ 	.byte	0x2f, 0x74, 0x6d, 0x70, 0x2f, 0x63, 0x75, 0x74, 0x6c, 0x61, 0x73, 0x73, 0x5f, 0x73, 0x77, 0x65
        /*0022*/ 	.byte	0x65, 0x70, 0x5f, 0x73, 0x72, 0x63, 0x2f, 0x69, 0x6e, 0x63, 0x6c, 0x75, 0x64, 0x65, 0x2f, 0x63
        /*0032*/ 	.byte	0x75, 0x74, 0x6c, 0x61, 0x73, 0x73, 0x2f, 0x67, 0x65, 0x6d, 0x6d, 0x2f, 0x63, 0x6f, 0x6c, 0x6c
        /*0042*/ 	.byte	0x65, 0x63, 0x74, 0x69, 0x76, 0x65, 0x2f, 0x73, 0x6d, 0x39, 0x30, 0x5f, 0x6d, 0x6d, 0x61, 0x5f
        /*0052*/ 	.byte	0x74, 0x6d, 0x61, 0x5f, 0x67, 0x6d, 0x6d, 0x61, 0x5f, 0x73, 0x73, 0x5f, 0x77, 0x61, 0x72, 0x70
        /*0062*/ 	.byte	0x73, 0x70, 0x65, 0x63, 0x69, 0x61, 0x6c, 0x69, 0x7a, 0x65, 0x64, 0x2e, 0x68, 0x70, 0x70, 0x00
	.type		__unnamed_1,@object
	.size		__unnamed_1,(.L_0 - __unnamed_1)
__unnamed_1:
        /*0072*/ 	.byte	0x76, 0x6f, 0x69, 0x64, 0x20, 0x63, 0x75, 0x74, 0x6c, 0x61, 0x73, 0x73, 0x3a, 0x3a, 0x67, 0x65
        /* <DEDUP_REMOVED lines=180> */
        /*0bc2*/ 	.byte	0x3a, 0x69, 0x64, 0x65, 0x6e, 0x74, 0x69, 0x74, 0x79, 0x5d, 0x00
.L_0:


//--------------------- .nv.shared._ZN7cutlass13device_kernelINS_4gemm6kernel13GemmUniversalIN4cute5tupleIJiiiiEEENS1_10collective13CollectiveMmaINS1_34MainloopSm90TmaGmmaWarpSpecializedILi4ENS5_IJNS4_1CILi2EEENSA_ILi1EEESC_EEENS1_32KernelTmaWarpSpecializedPingpongEEENS5_IJNSA_ILi64EEENSA_ILi128EEENSA_ILi32EEEEEENS_10bfloat16_tENS5_IJlSC_lEEESK_SL_NS4_8TiledMMAINS4_8MMA_AtomIJNS4_4SM904GMMA28MMA_64x128x16_F32BF16BF16_SSILNSP_5MajorE0ELSR_0ELNSP_7ScaleInE1ELSS_1EEEEEENS4_6LayoutINS5_IJSC_SC_SC_EEENS5_IJNSA_ILi0EEESX_SX_EEEEENS5_IJNS4_10UnderscoreES10_S10_EEEEENS4_13SM90_TMA_LOADENS4_14ComposedLayoutINS4_7SwizzleILi2ELi4ELi3EEENS4_18smem_ptr_flag_bitsILi16EEENSV_INS5_IJNSA_ILi8EEESI_EEENS5_IJSI_SC_EEEEEEEvNS4_8identityENS4_23SM90_TMA_LOAD_MULTICASTES1D_vS1E_EENS_8epilogue10collective6detail29Sm90TmaWarpSpecializedAdapterINS1I_15DefaultEpilogueISK_SL_SL_NS1H_6thread17LinearCombinationISK_Li1EffLNS1M_9ScaleType4KindE0ELNS_15FloatRoundStyleE2ESK_EENS1_15EpilogueDefaultEEEEEvvEEEEvNT_6ParamsE --------------------------
	.section	.nv.shared._ZN7cutlass13device_kernelINS_4gemm6kernel13GemmUniversalIN4cute5tupleIJiiiiEEENS1_10collective13CollectiveMmaINS1_34MainloopSm90TmaGmmaWarpSpecializedILi4ENS5_IJNS4_1CILi2EEENSA_ILi1EEESC_EEENS1_32KernelTmaWarpSpecializedPingpongEEENS5_IJNSA_ILi64EEENSA_ILi128EEENSA_ILi32EEEEEENS_10bfloat16_tENS5_IJlSC_lEEESK_SL_NS4_8TiledMMAINS4_8MMA_AtomIJNS4_4SM904GMMA28MMA_64x128x16_F32BF16BF16_SSILNSP_5MajorE0ELSR_0ELNSP_7ScaleInE1ELSS_1EEEEEENS4_6LayoutINS5_IJSC_SC_SC_EEENS5_IJNSA_ILi0EEESX_SX_EEEEENS5_IJNS4_10UnderscoreES10_S10_EEEEENS4_13SM90_TMA_LOADENS4_14ComposedLayoutINS4_7SwizzleILi2ELi4ELi3EEENS4_18smem_ptr_flag_bitsILi16EEENSV_INS5_IJNSA_ILi8EEESI_EEENS5_IJSI_SC_EEEEEEEvNS4_8identityENS4_23SM90_TMA_LOAD_MULTICASTES1D_vS1E_EENS_8epilogue10collective6detail29Sm90TmaWarpSpecializedAdapterINS1I_15DefaultEpilogueISK_SL_SL_NS1H_6thread17LinearCombinationISK_Li1EffLNS1M_9ScaleType4KindE0ELNS_15FloatRoundStyleE2ESK_EENS1_15EpilogueDefaultEEEEEvvEEEEvNT_6ParamsE,"aw",@nobits
	.sectionflags	@""
	.align	16
	.zero		1024


//--------------------- .nv.shared.reserved.0     --------------------------
	.section	.nv.shared.reserved.0,"aw",@nobits
	.weak		__nv_reservedSMEM_offset_0_alias
	.size		__nv_reservedSMEM_offset_0_alias, 0, 0
	.other		__nv_reservedSMEM_offset_0_alias,@"STO_CUDA_RESERVED_SHARED STV_DEFAULT"
__nv_reservedSMEM_offset_0_alias:
	.zero		0


//--------------------- .nv.global                --------------------------
	.section	.nv.global,"aw",@nobits
.nv.global:
	.type		_ZN39_INTERNAL_8cc33b0a_4_k_cu_0dd655e3_39444cute1_E,@object
	.size		_ZN39_INTERNAL_8cc33b0a_4_k_cu_0dd655e3_39444cute1_E,(_ZN39_INTERNAL_8cc33b0a_4_k_cu_0dd655e3_39444cuda3std3__45__cpo6cbeginE - _ZN39_INTERNAL_8cc33b0a_4_k_cu_0dd655e3_39444cute1_E)
_ZN39_INTERNAL_8cc33b0a_4_k_cu_0dd655e3_39444cute1_E:
	.zero		1
	.type		_ZN39_INTERNAL_8cc33b0a_4_k_cu_0dd655e3_39444cuda3std3__45__cpo6cbeginE,@object
	.size		_ZN39_INTERNAL_8cc33b0a_4_k_cu_0dd655e3_39444cuda3std3__45__cpo6cbeginE,(_ZN39_INTERNAL_8cc33b0a_4_k_cu_0dd655e3_39444cuda3std3__48in_placeE - _ZN39_INTERNAL_8cc33b0a_4_k_cu_0dd655e3_39444cuda3std3__45__cpo6cbeginE)
_ZN39_INTERNAL_8cc33b0a_4_k_cu_0dd655e3_39444cuda3std3__45__cpo6cbeginE:
	.zero		1
	.type		_ZN39_INTERNAL_8cc33b0a_4_k_cu_0dd655e3_39444cuda3std3__48in_placeE,@object
	.size		_ZN39_INTERNAL_8cc33b0a_4_k_cu_0dd655e3_39444cuda3std3__48in_placeE,(_ZN39_INTERNAL_8cc33b0a_4_k_cu_0dd655e3_39444cuda3std6ranges3__45__cpo9iter_moveE - _ZN39_INTERNAL_8cc33b0a_4_k_cu_0dd655e3_39444cuda3std3__48in_placeE)
_ZN39_INTERNAL_8cc33b0a_4_k_cu_0dd655e3_39444cuda3std3__48in_placeE:
	.zero		1
	.type		_ZN39_INTERNAL_8cc33b0a_4_k_cu_0dd655e3_39444cuda3std6ranges3__45__cpo9iter_moveE,@object
	.size		_ZN39_INTERNAL_8cc33b0a_4_k_cu_0dd655e3_39444cuda3std6ranges3__45__cpo9iter_moveE,(_ZN39_INTERNAL_8cc33b0a_4_k_cu_0dd655e3_39444cuda3std3__45__cpo5beginE - _ZN39_INTERNAL_8cc33b0a_4_k_cu_0dd655e3_39444cuda3std6ranges3__45__cpo9iter_moveE)
_ZN39_INTERNAL_8cc33b0a_4_k_cu_0dd655e3_39444cuda3std6ranges3__45__cpo9iter_moveE:
	.zero		1
	.type		_ZN39_INTERNAL_8cc33b0a_4_k_cu_0dd655e3_39444cuda3std3__45__cpo5beginE,@object
	.size		_ZN39_INTERNAL_8cc33b0a_4_k_cu_0dd655e3_39444cuda3std3__45__cpo5beginE,(_ZN39_INTERNAL_8cc33b0a_4_k_cu_0dd655e3_39444cuda3std3__441_GLOBAL__N__8cc33b0a_4_k_cu_0dd655e3_39446ignoreE - _ZN39_INTERNAL_8cc33b0a_4_k_cu_0dd655e3_39444cuda3std3__45__cpo5beginE)
_ZN39_INTERNAL_8cc33b0a_4_k_cu_0dd655e3_39444cuda3std3__45__cpo5beginE:
	.zero		1
	.type		_ZN39_INTERNAL_8cc33b0a_4_k_cu_0dd655e3_39444cuda3std3__441_GLOBAL__N__8cc33b0a_4_k_cu_0dd655e3_39446ignoreE,@object
	.size		_ZN39_INTERNAL_8cc33b0a_4_k_cu_0dd655e3_39444cuda3std3__441_GLOBAL__N__8cc33b0a_4_k_cu_0dd655e3_39446ignoreE,(_ZN39_INTERNAL_8cc33b0a_4_k_cu_0dd655e3_39444cute7productE - _ZN39_INTERNAL_8cc33b0a_4_k_cu_0dd655e3_39444cuda3std3__441_GLOBAL__N__8cc33b0a_4_k_cu_0dd655e3_39446ignoreE)
_ZN39_INTERNAL_8cc33b0a_4_k_cu_0dd655e3_39444cuda3std3__441_GLOBAL__N__8cc33b0a_4_k_cu_0dd655e3_39446ignoreE:
	.zero		1
	.type		_ZN39_INTERNAL_8cc33b0a_4_k_cu_0dd655e3_39444cute7productE,@object
	.size		_ZN39_INTERNAL_8cc33b0a_4_k_cu_0dd655e3_39444cute7productE,(_ZN39_INTERNAL_8cc33b0a_4_k_cu_0dd655e3_39444cuda3std3__45__cpo3endE - _ZN39_INTERNAL_8cc33b0a_4_k_cu_0dd655e3_39444cute7productE)
_ZN39_INTERNAL_8cc33b0a_4_k_cu_0dd655e3_39444cute7productE:
	.zero		1
	.type		_ZN39_INTERNAL_8cc33b0a_4_k_cu_0dd655e3_39444cuda3std3__45__cpo3endE,@object
	.size		_ZN39_INTERNAL_8cc33b0a_4_k_cu_0dd655e3_39444cuda3std3__45__cpo3endE,(_ZN39_INTERNAL_8cc33b0a_4_k_cu_0dd655e3_39444cuda3std3__419piecewise_constructE - _ZN39_INTERNAL_8cc33b0a_4_k_cu_0dd655e3_39444cuda3std3__45__cpo3endE)
_ZN39_INTERNAL_8cc33b0a_4_k_cu_0dd655e3_39444cuda3std3__45__cpo3endE:
	.zero		1
	.type		_ZN39_INTERNAL_8cc33b0a_4_k_cu_0dd655e3_39444cuda3std3__419piecewise_constructE,@object
	.size		_ZN39_INTERNAL_8cc33b0a_4_k_cu_0dd655e3_39444cuda3std3__419piecewise_constructE,(_ZN39_INTERNAL_8cc33b0a_4_k_cu_0dd655e3_39444cuda3std3__45__cpo4cendE - _ZN39_INTERNAL_8cc33b0a_4_k_cu_0dd655e3_39444cuda3std3__419piecewise_constructE)
_ZN39_INTERNAL_8cc33b0a_4_k_cu_0dd655e3_39444cuda3std3__419piecewise_constructE:
	.zero		1
	.type		_ZN39_INTERNAL_8cc33b0a_4_k_cu_0dd655e3_39444cuda3std3__45__cpo4cendE,@object
	.size		_ZN39_INTERNAL_8cc33b0a_4_k_cu_0dd655e3_39444cuda3std3__45__cpo4cendE,(_ZN39_INTERNAL_8cc33b0a_4_k_cu_0dd655e3_39444cuda3std6ranges3__45__cpo4swapE - _ZN39_INTERNAL_8cc33b0a_4_k_cu_0dd655e3_39444cuda3std3__45__cpo4cendE)
_ZN39_INTERNAL_8cc33b0a_4_k_cu_0dd655e3_39444cuda3std3__45__cpo4cendE:
	.zero		1
	.type		_ZN39_INTERNAL_8cc33b0a_4_k_cu_0dd655e3_39444cuda3std6ranges3__45__cpo4swapE,@object
	.size		_ZN39_INTERNAL_8cc33b0a_4_k_cu_0dd655e3_39444cuda3std6ranges3__45__cpo4swapE,(.L_8 - _ZN39_INTERNAL_8cc33b0a_4_k_cu_0dd655e3_39444cuda3std6ranges3__45__cpo4swapE)
_ZN39_INTERNAL_8cc33b0a_4_k_cu_0dd655e3_39444cuda3std6ranges3__45__cpo4swapE:
	.zero		1
.L_8:


//--------------------- .nv.constant0._ZN7cutlass13device_kernelINS_4gemm6kernel13GemmUniversalIN4cute5tupleIJiiiiEEENS1_10collective13CollectiveMmaINS1_34MainloopSm90TmaGmmaWarpSpecializedILi4ENS5_IJNS4_1CILi2EEENSA_ILi1EEESC_EEENS1_32KernelTmaWarpSpecializedPingpongEEENS5_IJNSA_ILi64EEENSA_ILi128EEENSA_ILi32EEEEEENS_10bfloat16_tENS5_IJlSC_lEEESK_SL_NS4_8TiledMMAINS4_8MMA_AtomIJNS4_4SM904GMMA28MMA_64x128x16_F32BF16BF16_SSILNSP_5MajorE0ELSR_0ELNSP_7ScaleInE1ELSS_1EEEEEENS4_6LayoutINS5_IJSC_SC_SC_EEENS5_IJNSA_ILi0EEESX_SX_EEEEENS5_IJNS4_10UnderscoreES10_S10_EEEEENS4_13SM90_TMA_LOADENS4_14ComposedLayoutINS4_7SwizzleILi2ELi4ELi3EEENS4_18smem_ptr_flag_bitsILi16EEENSV_INS5_IJNSA_ILi8EEESI_EEENS5_IJSI_SC_EEEEEEEvNS4_8identityENS4_23SM90_TMA_LOAD_MULTICASTES1D_vS1E_EENS_8epilogue10collective6detail29Sm90TmaWarpSpecializedAdapterINS1I_15DefaultEpilogueISK_SL_SL_NS1H_6thread17LinearCombinationISK_Li1EffLNS1M_9ScaleType4KindE0ELNS_15FloatRoundStyleE2ESK_EENS1_15EpilogueDefaultEEEEEvvEEEEvNT_6ParamsE --------------------------
	.section	.nv.constant0._ZN7cutlass13device_kernelINS_4gemm6kernel13GemmUniversalIN4cute5tupleIJiiiiEEENS1_10collective13CollectiveMmaINS1_34MainloopSm90TmaGmmaWarpSpecializedILi4ENS5_IJNS4_1CILi2EEENSA_ILi1EEESC_EEENS1_32KernelTmaWarpSpecializedPingpongEEENS5_IJNSA_ILi64EEENSA_ILi128EEENSA_ILi32EEEEEENS_10bfloat16_tENS5_IJlSC_lEEESK_SL_NS4_8TiledMMAINS4_8MMA_AtomIJNS4_4SM904GMMA28MMA_64x128x16_F32BF16BF16_SSILNSP_5MajorE0ELSR_0ELNSP_7ScaleInE1ELSS_1EEEEEENS4_6LayoutINS5_IJSC_SC_SC_EEENS5_IJNSA_ILi0EEESX_SX_EEEEENS5_IJNS4_10UnderscoreES10_S10_EEEEENS4_13SM90_TMA_LOADENS4_14ComposedLayoutINS4_7SwizzleILi2ELi4ELi3EEENS4_18smem_ptr_flag_bitsILi16EEENSV_INS5_IJNSA_ILi8EEESI_EEENS5_IJSI_SC_EEEEEEEvNS4_8identityENS4_23SM90_TMA_LOAD_MULTICASTES1D_vS1E_EENS_8epilogue10collective6detail29Sm90TmaWarpSpecializedAdapterINS1I_15DefaultEpilogueISK_SL_SL_NS1H_6thread17LinearCombinationISK_Li1EffLNS1M_9ScaleType4KindE0ELNS_15FloatRoundStyleE2ESK_EENS1_15EpilogueDefaultEEEEEvvEEEEvNT_6ParamsE,"a",@progbits
	.sectionflags	@""
	.align	4
.nv.constant0._ZN7cutlass13device_kernelINS_4gemm6kernel13GemmUniversalIN4cute5tupleIJiiiiEEENS1_10collective13CollectiveMmaINS1_34MainloopSm90TmaGmmaWarpSpecializedILi4ENS5_IJNS4_1CILi2EEENSA_ILi1EEESC_EEENS1_32KernelTmaWarpSpecializedPingpongEEENS5_IJNSA_ILi64EEENSA_ILi128EEENSA_ILi32EEEEEENS_10bfloat16_tENS5_IJlSC_lEEESK_SL_NS4_8TiledMMAINS4_8MMA_AtomIJNS4_4SM904GMMA28MMA_64x128x16_F32BF16BF16_SSILNSP_5MajorE0ELSR_0ELNSP_7ScaleInE1ELSS_1EEEEEENS4_6LayoutINS5_IJSC_SC_SC_EEENS5_IJNSA_ILi0EEESX_SX_EEEEENS5_IJNS4_10UnderscoreES10_S10_EEEEENS4_13SM90_TMA_LOADENS4_14ComposedLayoutINS4_7SwizzleILi2ELi4ELi3EEENS4_18smem_ptr_flag_bitsILi16EEENSV_INS5_IJNSA_ILi8EEESI_EEENS5_IJSI_SC_EEEEEEEvNS4_8identityENS4_23SM90_TMA_LOAD_MULTICASTES1D_vS1E_EENS_8epilogue10collective6detail29Sm90TmaWarpSpecializedAdapterINS1I_15DefaultEpilogueISK_SL_SL_NS1H_6thread17LinearCombinationISK_Li1EffLNS1M_9ScaleType4KindE0ELNS_15FloatRoundStyleE2ESK_EENS1_15EpilogueDefaultEEEEEvvEEEEvNT_6ParamsE:
	.zero		1664


//--------------------- SYMBOLS --------------------------

	.type		.nv.reservedSmem.offset0,@object
	.size		.nv.reservedSmem.offset0,0x4
	.type		__assertfail,@function
